// auto-generated by cutlass_sweep.gemm — config: {"arch": "sm_90", "cluster_m": 1, "cluster_n": 1, "dtype": "int8", "dtype_b": "int8", "layout": "nt", "stages": 0, "tile_k": 32, "tile_m": 512, "tile_n": 48}
#include "cutlass/cutlass.h"
#include "cutlass/gemm/collective/collective_builder.hpp"
#include "cutlass/gemm/device/gemm_universal_adapter.h"
#include "cutlass/gemm/kernel/gemm_universal.hpp"
#include "cutlass/epilogue/collective/collective_builder.hpp"

using ElemA = int8_t;
using ElemB = int8_t;
using ElemCD = int8_t;
using Acc  = int32_t;
using TileShape    = cute::Shape<cute::_512, cute::_48, cute::_32>;
using ClusterShape = cute::Shape<cute::_1, cute::_1, cute::_1>;

using CollectiveEpilogue = typename cutlass::epilogue::collective::CollectiveBuilder<
    cutlass::arch::Sm90, cutlass::arch::OpClassTensorOp,
    TileShape, ClusterShape,
    cutlass::epilogue::collective::EpilogueTileAuto,
    Acc, Acc,
    ElemCD, cutlass::layout::RowMajor, 128 / cutlass::sizeof_bits<ElemCD>::value,
    ElemCD, cutlass::layout::RowMajor, 128 / cutlass::sizeof_bits<ElemCD>::value,
    cutlass::epilogue::collective::EpilogueScheduleAuto
  >::CollectiveOp;

using CollectiveMainloop = typename cutlass::gemm::collective::CollectiveBuilder<
    cutlass::arch::Sm90, cutlass::arch::OpClassTensorOp,
    ElemA, cutlass::layout::RowMajor, 128 / cutlass::sizeof_bits<ElemA>::value,
    ElemB, cutlass::layout::ColumnMajor, 128 / cutlass::sizeof_bits<ElemB>::value,
    Acc,
    TileShape, ClusterShape,
    cutlass::gemm::collective::StageCountAutoCarveout<static_cast<int>(sizeof(typename CollectiveEpilogue::SharedStorage))>,
    cutlass::gemm::collective::KernelScheduleAuto
  >::CollectiveOp;

using GemmKernel = cutlass::gemm::kernel::GemmUniversal<
    cute::Shape<int,int,int,int>,
    CollectiveMainloop,
    CollectiveEpilogue
>;
using Gemm = cutlass::gemm::device::GemmUniversalAdapter<GemmKernel>;

// Force the device kernel symbol into the cubin without needing a host main.
auto* _anchor = &cutlass::device_kernel<GemmKernel>;


// ===== COMPILED SASS (sm_90a) =====

	.target	sm_90a

	.elftype	@"ET_EXEC"


//--------------------- .note.nv.tkinfo           --------------------------
	.section	.note.nv.tkinfo,"",@"SHT_NOTE"
	.sectionflags	@"SHF_NOTE_NV_TKINFO"
	.tkinfo
        /*0018*/ 	.word	0x00000002
        /*0030*/ 	.string	""
        /*0030*/ 	.string	"ptxas"
        /*0030*/ 	.string	"Cuda compilation tools, release 13.0, V13.0.88"
        /*0030*/ 	.string	"Build cuda_13.0.r13.0/compiler.36424714_0"
        /*0030*/ 	.string	"-arch sm_90a -m 64 "



//--------------------- .note.nv.cuinfo           --------------------------
	.section	.note.nv.cuinfo,"",@"SHT_NOTE"
	.sectionflags	@"SHF_NOTE_NV_CUINFO"
        /*0018*/ 	.short	0x0002
        /*001a*/ 	.short	0x005a
        /*001c*/ 	.short	0x0082
	.zero		2


//--------------------- .nv.info                  --------------------------
	.section	.nv.info,"",@"SHT_CUDA_INFO"
	.align	4


	//----- nvinfo : EIATTR_REGCOUNT
	.align		4
        /*0000*/ 	.byte	0x04, 0x2f
        /*0002*/ 	.short	(.L_15 - .L_14)
	.align		4
.L_14:
        /*0004*/ 	.word	index@(_ZN7cutlass13device_kernelINS_4gemm6kernel13GemmUniversalIN4cute5tupleIJiiiiEEENS1_10collective13CollectiveMmaINS1_34MainloopSm90TmaGmmaWarpSpecializedILi12ENS5_IJNS4_1CILi1EEESB_SB_EEENS1_35KernelTmaWarpSpecializedCooperativeEEENS5_IJNSA_ILi512EEENSA_ILi48EEENSA_ILi32EEEEEEaNS5_IJlSB_lEEEaSJ_NS4_8TiledMMAINS4_8MMA_AtomIJNS4_4SM904GMMA26MMA_64x16x32_S32S8S8_SS_TNEEEENS4_6LayoutINS5_IJNSA_ILi2EEESB_SB_EEENS5_IJSB_NSA_ILi0EEEST_EEEEENS5_IJNS4_10UnderscoreESW_SW_EEEEENS4_13SM90_TMA_LOADENS4_14ComposedLayoutINS4_7SwizzleILi1ELi4ELi3EEENS4_18smem_ptr_flag_bitsILi8EEENSQ_INS5_IJNSA_ILi8EEESH_EEENS5_IJSH_SB_EEEEEEEvNS4_8identityESZ_S19_vS1A_EENS_8epilogue10collective6detail29Sm90TmaWarpSpecializedAdapterINS1D_15DefaultEpilogueIaSJ_SJ_NS1C_6thread17LinearCombinationIaLi1EiiLNS1H_9ScaleType4KindE0ELNS_15FloatRoundStyleE2EaEENS1_15EpilogueDefaultEEEEEvvEEEEvNT_6ParamsE)
        /*0008*/ 	.word	0x000000a8


	//----- nvinfo : EIATTR_FRAME_SIZE
	.align		4
.L_15:
        /*000c*/ 	.byte	0x04, 0x11
        /*000e*/ 	.short	(.L_17 - .L_16)
	.align		4
.L_16:
        /*0010*/ 	.word	index@(_ZN7cutlass13device_kernelINS_4gemm6kernel13GemmUniversalIN4cute5tupleIJiiiiEEENS1_10collective13CollectiveMmaINS1_34MainloopSm90TmaGmmaWarpSpecializedILi12ENS5_IJNS4_1CILi1EEESB_SB_EEENS1_35KernelTmaWarpSpecializedCooperativeEEENS5_IJNSA_ILi512EEENSA_ILi48EEENSA_ILi32EEEEEEaNS5_IJlSB_lEEEaSJ_NS4_8TiledMMAINS4_8MMA_AtomIJNS4_4SM904GMMA26MMA_64x16x32_S32S8S8_SS_TNEEEENS4_6LayoutINS5_IJNSA_ILi2EEESB_SB_EEENS5_IJSB_NSA_ILi0EEEST_EEEEENS5_IJNS4_10UnderscoreESW_SW_EEEEENS4_13SM90_TMA_LOADENS4_14ComposedLayoutINS4_7SwizzleILi1ELi4ELi3EEENS4_18smem_ptr_flag_bitsILi8EEENSQ_INS5_IJNSA_ILi8EEESH_EEENS5_IJSH_SB_EEEEEEEvNS4_8identityESZ_S19_vS1A_EENS_8epilogue10collective6detail29Sm90TmaWarpSpecializedAdapterINS1D_15DefaultEpilogueIaSJ_SJ_NS1C_6thread17LinearCombinationIaLi1EiiLNS1H_9ScaleType4KindE0ELNS_15FloatRoundStyleE2EaEENS1_15EpilogueDefaultEEEEEvvEEEEvNT_6ParamsE)
        /*0014*/ 	.word	0x00000000


	//----- nvinfo : EIATTR_MIN_STACK_SIZE
	.align		4
.L_17:
        /*0018*/ 	.byte	0x04, 0x12
        /*001a*/ 	.short	(.L_19 - .L_18)
	.align		4
.L_18:
        /*001c*/ 	.word	index@(_ZN7cutlass13device_kernelINS_4gemm6kernel13GemmUniversalIN4cute5tupleIJiiiiEEENS1_10collective13CollectiveMmaINS1_34MainloopSm90TmaGmmaWarpSpecializedILi12ENS5_IJNS4_1CILi1EEESB_SB_EEENS1_35KernelTmaWarpSpecializedCooperativeEEENS5_IJNSA_ILi512EEENSA_ILi48EEENSA_ILi32EEEEEEaNS5_IJlSB_lEEEaSJ_NS4_8TiledMMAINS4_8MMA_AtomIJNS4_4SM904GMMA26MMA_64x16x32_S32S8S8_SS_TNEEEENS4_6LayoutINS5_IJNSA_ILi2EEESB_SB_EEENS5_IJSB_NSA_ILi0EEEST_EEEEENS5_IJNS4_10UnderscoreESW_SW_EEEEENS4_13SM90_TMA_LOADENS4_14ComposedLayoutINS4_7SwizzleILi1ELi4ELi3EEENS4_18smem_ptr_flag_bitsILi8EEENSQ_INS5_IJNSA_ILi8EEESH_EEENS5_IJSH_SB_EEEEEEEvNS4_8identityESZ_S19_vS1A_EENS_8epilogue10collective6detail29Sm90TmaWarpSpecializedAdapterINS1D_15DefaultEpilogueIaSJ_SJ_NS1C_6thread17LinearCombinationIaLi1EiiLNS1H_9ScaleType4KindE0ELNS_15FloatRoundStyleE2EaEENS1_15EpilogueDefaultEEEEEvvEEEEvNT_6ParamsE)
        /*0020*/ 	.word	0x00000000
.L_19:


//--------------------- .nv.compat                --------------------------
	.section	.nv.compat,"",@"SHT_CUDA_COMPAT_INFO"
	.align	4
        /*0000*/ 	.byte	0x02, 0x09, 0x01, 0x00, 0x02, 0x02, 0x04, 0x00, 0x02, 0x05, 0x05, 0x00, 0x03, 0x07, 0x01, 0x01
        /*0010*/ 	.byte	0x02, 0x03, 0x01, 0x00, 0x02, 0x06, 0x01, 0x00, 0x04, 0x0b, 0x08, 0x00, 0x00, 0x00, 0x00, 0x00
        /*0020*/ 	.byte	0x00, 0x00, 0x00, 0x00


//--------------------- .nv.info._ZN7cutlass13device_kernelINS_4gemm6kernel13GemmUniversalIN4cute5tupleIJiiiiEEENS1_10collective13CollectiveMmaINS1_34MainloopSm90TmaGmmaWarpSpecializedILi12ENS5_IJNS4_1CILi1EEESB_SB_EEENS1_35KernelTmaWarpSpecializedCooperativeEEENS5_IJNSA_ILi512EEENSA_ILi48EEENSA_ILi32EEEEEEaNS5_IJlSB_lEEEaSJ_NS4_8TiledMMAINS4_8MMA_AtomIJNS4_4SM904GMMA26MMA_64x16x32_S32S8S8_SS_TNEEEENS4_6LayoutINS5_IJNSA_ILi2EEESB_SB_EEENS5_IJSB_NSA_ILi0EEEST_EEEEENS5_IJNS4_10UnderscoreESW_SW_EEEEENS4_13SM90_TMA_LOADENS4_14ComposedLayoutINS4_7SwizzleILi1ELi4ELi3EEENS4_18smem_ptr_flag_bitsILi8EEENSQ_INS5_IJNSA_ILi8EEESH_EEENS5_IJSH_SB_EEEEEEEvNS4_8identityESZ_S19_vS1A_EENS_8epilogue10collective6detail29Sm90TmaWarpSpecializedAdapterINS1D_15DefaultEpilogueIaSJ_SJ_NS1C_6thread17LinearCombinationIaLi1EiiLNS1H_9ScaleType4KindE0ELNS_15FloatRoundStyleE2EaEENS1_15EpilogueDefaultEEEEEvvEEEEvNT_6ParamsE --------------------------
	.section	.nv.info._ZN7cutlass13device_kernelINS_4gemm6kernel13GemmUniversalIN4cute5tupleIJiiiiEEENS1_10collective13CollectiveMmaINS1_34MainloopSm90TmaGmmaWarpSpecializedILi12ENS5_IJNS4_1CILi1EEESB_SB_EEENS1_35KernelTmaWarpSpecializedCooperativeEEENS5_IJNSA_ILi512EEENSA_ILi48EEENSA_ILi32EEEEEEaNS5_IJlSB_lEEEaSJ_NS4_8TiledMMAINS4_8MMA_AtomIJNS4_4SM904GMMA26MMA_64x16x32_S32S8S8_SS_TNEEEENS4_6LayoutINS5_IJNSA_ILi2EEESB_SB_EEENS5_IJSB_NSA_ILi0EEEST_EEEEENS5_IJNS4_10UnderscoreESW_SW_EEEEENS4_13SM90_TMA_LOADENS4_14ComposedLayoutINS4_7SwizzleILi1ELi4ELi3EEENS4_18smem_ptr_flag_bitsILi8EEENSQ_INS5_IJNSA_ILi8EEESH_EEENS5_IJSH_SB_EEEEEEEvNS4_8identityESZ_S19_vS1A_EENS_8epilogue10collective6detail29Sm90TmaWarpSpecializedAdapterINS1D_15DefaultEpilogueIaSJ_SJ_NS1C_6thread17LinearCombinationIaLi1EiiLNS1H_9ScaleType4KindE0ELNS_15FloatRoundStyleE2EaEENS1_15EpilogueDefaultEEEEEvvEEEEvNT_6ParamsE,"",@"SHT_CUDA_INFO"
	.sectionflags	@""
	.align	4


	//----- nvinfo : EIATTR_CUDA_API_VERSION
	.align		4
        /*0000*/ 	.byte	0x04, 0x37
        /*0002*/ 	.short	(.L_21 - .L_20)
.L_20:
        /*0004*/ 	.word	0x00000082


	//----- nvinfo : EIATTR_KPARAM_INFO
	.align		4
.L_21:
        /*0008*/ 	.byte	0x04, 0x17
        /*000a*/ 	.short	(.L_23 - .L_22)
.L_22:
        /*000c*/ 	.word	0x00000000
        /*0010*/ 	.short	0x0000
        /*0012*/ 	.short	0x0070
        /*0014*/ 	.byte	0x00, 0xf0, 0x01, 0x10


	//----- nvinfo : EIATTR_SPARSE_MMA_MASK
	.align		4
.L_23:
        /*0018*/ 	.byte	0x03, 0x50
        /*001a*/ 	.short	0x0000


	//----- nvinfo : EIATTR_MAXREG_COUNT
	.align		4
        /*001c*/ 	.byte	0x03, 0x1b
        /*001e*/ 	.short	0x00a8


	//----- nvinfo : EIATTR_NUM_BARRIERS
	.align		4
        /*0020*/ 	.byte	0x02, 0x4c
        /*0022*/ 	.byte	0x01
	.zero		1


	//----- nvinfo : EIATTR_EXTERNS
	.align		4
        /*0024*/ 	.byte	0x04, 0x0f
        /*0026*/ 	.short	(.L_25 - .L_24)


	//   ....[0]....
	.align		4
.L_24:
        /*0028*/ 	.word	index@(__assertfail)


	//----- nvinfo : EIATTR_MERCURY_ISA_VERSION
	.align		4
.L_25:
        /*002c*/ 	.byte	0x03, 0x5f
        /*002e*/ 	.short	0x0101


	//----- nvinfo : EIATTR_INT_WARP_WIDE_INSTR_OFFSETS
	.align		4
        /*0030*/ 	.byte	0x04, 0x31
        /*0032*/ 	.short	(.L_27 - .L_26)


	//   ....[0]....
.L_26:
        /*0034*/ 	.word	0x000004b0


	//   ....[1]....
        /*0038*/ 	.word	0x000004c0


	//   ....[2]....
        /*003c*/ 	.word	0x00000600


	//----- nvinfo : EIATTR_COOP_GROUP_MASK_REGIDS
	.align		4
.L_27:
        /*0040*/ 	.byte	0x04, 0x29
        /*0042*/ 	.short	(.L_29 - .L_28)


	//   ....[0]....
.L_28:
        /*0044*/ 	.word	0xffffffff


	//   ....[1]....
        /*0048*/ 	.word	0xffffffff


	//   ....[2]....
        /*004c*/ 	.word	0xffffffff


	//   ....[3]....
        /*0050*/ 	.word	0xffffffff


	//   ....[4]....
        /*0054*/ 	.word	0xffffffff


	//----- nvinfo : EIATTR_COOP_GROUP_INSTR_OFFSETS
	.align		4
.L_29:
        /*0058*/ 	.byte	0x04, 0x28
        /*005a*/ 	.short	(.L_31 - .L_30)


	//   ....[0]....
.L_30:
        /*005c*/ 	.word	0x00000060


	//   ....[1]....
        /*0060*/ 	.word	0x00000070


	//   ....[2]....
        /*0064*/ 	.word	0x00000130


	//   ....[3]....
        /*0068*/ 	.word	0x000003f0


	//   ....[4]....
        /*006c*/ 	.word	0x000010f0


	//----- nvinfo : EIATTR_REG_RECONFIG
	.align		4
.L_31:
        /*0070*/ 	.byte	0x01, 0x54
	.zero		2


	//----- nvinfo : EIATTR_SYSCALL_OFFSETS
	.align		4
        /*0074*/ 	.byte	0x04, 0x46
        /*0076*/ 	.short	(.L_33 - .L_32)


	//   ....[0]....
.L_32:
        /*0078*/ 	.word	0x000012b0


	//----- nvinfo : EIATTR_MBARRIER_INSTR_OFFSETS
	.align		4
.L_33:
        /*007c*/ 	.byte	0x04, 0x39
        /*007e*/ 	.short	(.L_35 - .L_34)


	//   ....[0]....
.L_34:
        /*0080*/ 	.word	0x00000250
        /*0084*/ 	.word	0x000000ff
        /*0088*/ 	.word	0x00000000
        /*008c*/ 	.short	0x0100
        /*008e*/ 	.byte	0x08
	.zero		1


	//   ....[1]....
        /*0090*/ 	.word	0x00000260
        /*0094*/ 	.word	0x000000ff
        /*0098*/ 	.word	0x00000060
        /*009c*/ 	.short	0x0100
        /*009e*/ 	.byte	0x08
	.zero		1


	//   ....[2]....
        /*00a0*/ 	.word	0x00000270
        /*00a4*/ 	.word	0x000000ff
        /*00a8*/ 	.word	0x00000008
        /*00ac*/ 	.short	0x0100
        /*00ae*/ 	.byte	0x08
	.zero		1


	//   ....[3]....
        /*00b0*/ 	.word	0x00000280
        /*00b4*/ 	.word	0x000000ff
        /*00b8*/ 	.word	0x00000068
        /*00bc*/ 	.short	0x0100
        /*00be*/ 	.byte	0x08
	.zero		1


	//   ....[4]....
        /*00c0*/ 	.word	0x00000290
        /*00c4*/ 	.word	0x000000ff
        /*00c8*/ 	.word	0x00000010
        /*00cc*/ 	.short	0x0100
        /*00ce*/ 	.byte	0x08
	.zero		1


	//   ....[5]....
        /*00d0*/ 	.word	0x000002a0
        /*00d4*/ 	.word	0x000000ff
        /*00d8*/ 	.word	0x00000070
        /*00dc*/ 	.short	0x0100
        /*00de*/ 	.byte	0x08
	.zero		1


	//   ....[6]....
        /*00e0*/ 	.word	0x000002b0
        /*00e4*/ 	.word	0x000000ff
        /*00e8*/ 	.word	0x00000018
        /*00ec*/ 	.short	0x0100
        /*00ee*/ 	.byte	0x08
	.zero		1


	//   ....[7]....
        /*00f0*/ 	.word	0x000002c0
        /*00f4*/ 	.word	0x000000ff
        /*00f8*/ 	.word	0x00000078
        /*00fc*/ 	.short	0x0100
        /*00fe*/ 	.byte	0x08
	.zero		1


	//   ....[8]....
        /*0100*/ 	.word	0x000002d0
        /*0104*/ 	.word	0x000000ff
        /*0108*/ 	.word	0x00000020
        /*010c*/ 	.short	0x0100
        /*010e*/ 	.byte	0x08
	.zero		1


	//   ....[9]....
        /*0110*/ 	.word	0x000002e0
        /*0114*/ 	.word	0x000000ff
        /*0118*/ 	.word	0x00000080
        /*011c*/ 	.short	0x0100
        /*011e*/ 	.byte	0x08
	.zero		1


	//   ....[10]....
        /*0120*/ 	.word	0x000002f0
        /*0124*/ 	.word	0x000000ff
        /*0128*/ 	.word	0x00000028
        /*012c*/ 	.short	0x0100
        /*012e*/ 	.byte	0x08
	.zero		1


	//   ....[11]....
        /*0130*/ 	.word	0x00000300
        /*0134*/ 	.word	0x000000ff
        /*0138*/ 	.word	0x00000088
        /*013c*/ 	.short	0x0100
        /*013e*/ 	.byte	0x08
	.zero		1


	//   ....[12]....
        /*0140*/ 	.word	0x00000310
        /*0144*/ 	.word	0x000000ff
        /*0148*/ 	.word	0x00000030
        /*014c*/ 	.short	0x0100
        /*014e*/ 	.byte	0x08
	.zero		1


	//   ....[13]....
        /*0150*/ 	.word	0x00000320
        /*0154*/ 	.word	0x000000ff
        /*0158*/ 	.word	0x00000090
        /*015c*/ 	.short	0x0100
        /*015e*/ 	.byte	0x08
	.zero		1


	//   ....[14]....
        /*0160*/ 	.word	0x00000330
        /*0164*/ 	.word	0x000000ff
        /*0168*/ 	.word	0x00000038
        /*016c*/ 	.short	0x0100
        /*016e*/ 	.byte	0x08
	.zero		1


	//   ....[15]....
        /*0170*/ 	.word	0x00000340
        /*0174*/ 	.word	0x000000ff
        /*0178*/ 	.word	0x00000098
        /*017c*/ 	.short	0x0100
        /*017e*/ 	.byte	0x08
	.zero		1


	//   ....[16]....
        /*0180*/ 	.word	0x00000350
        /*0184*/ 	.word	0x000000ff
        /*0188*/ 	.word	0x00000040
        /*018c*/ 	.short	0x0100
        /*018e*/ 	.byte	0x08
	.zero		1


	//   ....[17]....
        /*0190*/ 	.word	0x00000360
        /*0194*/ 	.word	0x000000ff
        /*0198*/ 	.word	0x000000a0
        /*019c*/ 	.short	0x0100
        /*019e*/ 	.byte	0x08
	.zero		1


	//   ....[18]....
        /*01a0*/ 	.word	0x00000370
        /*01a4*/ 	.word	0x000000ff
        /*01a8*/ 	.word	0x00000048
        /*01ac*/ 	.short	0x0100
        /*01ae*/ 	.byte	0x08
	.zero		1


	//   ....[19]....
        /*01b0*/ 	.word	0x00000380
        /*01b4*/ 	.word	0x000000ff
        /*01b8*/ 	.word	0x000000a8
        /*01bc*/ 	.short	0x0100
        /*01be*/ 	.byte	0x08
	.zero		1


	//   ....[20]....
        /*01c0*/ 	.word	0x00000390
        /*01c4*/ 	.word	0x000000ff
        /*01c8*/ 	.word	0x00000050
        /*01cc*/ 	.short	0x0100
        /*01ce*/ 	.byte	0x08
	.zero		1


	//   ....[21]....
        /*01d0*/ 	.word	0x000003a0
        /*01d4*/ 	.word	0x000000ff
        /*01d8*/ 	.word	0x000000b0
        /*01dc*/ 	.short	0x0100
        /*01de*/ 	.byte	0x08
	.zero		1


	//   ....[22]....
        /*01e0*/ 	.word	0x000003b0
        /*01e4*/ 	.word	0x000000ff
        /*01e8*/ 	.word	0x00000058
        /*01ec*/ 	.short	0x0100
        /*01ee*/ 	.byte	0x08
	.zero		1


	//   ....[23]....
        /*01f0*/ 	.word	0x000003c0
        /*01f4*/ 	.word	0x000000ff
        /*01f8*/ 	.word	0x000000b8
        /*01fc*/ 	.short	0x0100
        /*01fe*/ 	.byte	0x08
	.zero		1


	//   ....[24]....
        /*0200*/ 	.word	0x00000670
        /*0204*/ 	.word	0x000000ff
        /*0208*/ 	.word	0x000000d0
        /*020c*/ 	.short	0x0100
        /*020e*/ 	.byte	0x06
	.zero		1


	//   ....[25]....
        /*0210*/ 	.word	0x000006d0
        /*0214*/ 	.word	0x000000ff
        /*0218*/ 	.word	0x000000d8
        /*021c*/ 	.short	0x0100
        /*021e*/ 	.byte	0x06
	.zero		1


	//   ....[26]....
        /*0220*/ 	.word	0x00001340
        /*0224*/ 	.word	0x00000003
        /*0228*/ 	.word	0x00000000
        /*022c*/ 	.short	0x010a
        /*022e*/ 	.byte	0x3f
	.zero		1


	//   ....[27]....
        /*0230*/ 	.word	0x00001380
        /*0234*/ 	.word	0x00000003
        /*0238*/ 	.word	0x00000000
        /*023c*/ 	.short	0x010a
        /*023e*/ 	.byte	0x3f
	.zero		1


	//   ....[28]....
        /*0240*/ 	.word	0x000019a0
        /*0244*/ 	.word	0x000000ff
        /*0248*/ 	.word	0x00000000
        /*024c*/ 	.short	0x010a
        /*024e*/ 	.byte	0x04
	.zero		1


	//   ....[29]....
        /*0250*/ 	.word	0x000019e0
        /*0254*/ 	.word	0x000000ff
        /*0258*/ 	.word	0x00000000
        /*025c*/ 	.short	0x010a
        /*025e*/ 	.byte	0x04
	.zero		1


	//   ....[30]....
        /*0260*/ 	.word	0x00001ec0
        /*0264*/ 	.word	0x000000ff
        /*0268*/ 	.word	0x00000000
        /*026c*/ 	.short	0x0101
        /*026e*/ 	.byte	0x14
	.zero		1


	//   ....[31]....
        /*0270*/ 	.word	0x000020c0
        /*0274*/ 	.word	0x000000ff
        /*0278*/ 	.word	0x00000000
        /*027c*/ 	.short	0x0101
        /*027e*/ 	.byte	0x06
	.zero		1


	//   ....[32]....
        /*0280*/ 	.word	0x000086f0
        /*0284*/ 	.word	0x0000000e
        /*0288*/ 	.word	0x00000060
        /*028c*/ 	.short	0x010a
        /*028e*/ 	.byte	0x3f
	.zero		1


	//   ....[33]....
        /*0290*/ 	.word	0x00008a70
        /*0294*/ 	.word	0x00000006
        /*0298*/ 	.word	0x000000d8
        /*029c*/ 	.short	0x0101
        /*029e*/ 	.byte	0x3f
	.zero		1


	//   ....[34]....
        /*02a0*/ 	.word	0x000091a0
        /*02a4*/ 	.word	0x00000007
        /*02a8*/ 	.word	0x00000000
        /*02ac*/ 	.short	0x010a
        /*02ae*/ 	.byte	0x3f
	.zero		1


	//   ....[35]....
        /*02b0*/ 	.word	0x00009220
        /*02b4*/ 	.word	0x00000009
        /*02b8*/ 	.word	0x00000000
        /*02bc*/ 	.short	0x010a
        /*02be*/ 	.byte	0x3f
	.zero		1


	//   ....[36]....
        /*02c0*/ 	.word	0x000092b0
        /*02c4*/ 	.word	0x00000006
        /*02c8*/ 	.word	0x00000000
        /*02cc*/ 	.short	0x010a
        /*02ce*/ 	.byte	0x3f
	.zero		1


	//   ....[37]....
        /*02d0*/ 	.word	0x00009340
        /*02d4*/ 	.word	0x00000009
        /*02d8*/ 	.word	0x00000000
        /*02dc*/ 	.short	0x010a
        /*02de*/ 	.byte	0x3f
	.zero		1


	//   ....[38]....
        /*02e0*/ 	.word	0x000093d0
        /*02e4*/ 	.word	0x00000006
        /*02e8*/ 	.word	0x00000000
        /*02ec*/ 	.short	0x010a
        /*02ee*/ 	.byte	0x3f
	.zero		1


	//   ....[39]....
        /*02f0*/ 	.word	0x00009460
        /*02f4*/ 	.word	0x00000009
        /*02f8*/ 	.word	0x00000000
        /*02fc*/ 	.short	0x010a
        /*02fe*/ 	.byte	0x3f
	.zero		1


	//   ....[40]....
        /*0300*/ 	.word	0x000094f0
        /*0304*/ 	.word	0x00000006
        /*0308*/ 	.word	0x00000000
        /*030c*/ 	.short	0x010a
        /*030e*/ 	.byte	0x3f
	.zero		1


	//   ....[41]....
        /*0310*/ 	.word	0x00009580
        /*0314*/ 	.word	0x00000009
        /*0318*/ 	.word	0x00000000
        /*031c*/ 	.short	0x010a
        /*031e*/ 	.byte	0x3f
	.zero		1


	//   ....[42]....
        /*0320*/ 	.word	0x00009610
        /*0324*/ 	.word	0x00000006
        /*0328*/ 	.word	0x00000000
        /*032c*/ 	.short	0x010a
        /*032e*/ 	.byte	0x3f
	.zero		1


	//   ....[43]....
        /*0330*/ 	.word	0x000096a0
        /*0334*/ 	.word	0x00000009
        /*0338*/ 	.word	0x00000000
        /*033c*/ 	.short	0x010a
        /*033e*/ 	.byte	0x3f
	.zero		1


	//   ....[44]....
        /*0340*/ 	.word	0x00009730
        /*0344*/ 	.word	0x00000006
        /*0348*/ 	.word	0x00000000
        /*034c*/ 	.short	0x010a
        /*034e*/ 	.byte	0x3f
	.zero		1


	//   ....[45]....
        /*0350*/ 	.word	0x000097c0
        /*0354*/ 	.word	0x00000003
        /*0358*/ 	.word	0x00000000
        /*035c*/ 	.short	0x010a
        /*035e*/ 	.byte	0x3f
	.zero		1


	//   ....[46]....
        /*0360*/ 	.word	0x00009820
        /*0364*/ 	.word	0x00000003
        /*0368*/ 	.word	0x00000000
        /*036c*/ 	.short	0x010a
        /*036e*/ 	.byte	0x3f
	.zero		1


	//   ....[47]....
        /*0370*/ 	.word	0x00009880
        /*0374*/ 	.word	0x00000004
        /*0378*/ 	.word	0x00000000
        /*037c*/ 	.short	0x010a
        /*037e*/ 	.byte	0x3f
	.zero		1


	//   ....[48]....
        /*0380*/ 	.word	0x00009950
        /*0384*/ 	.word	0x0000000e
        /*0388*/ 	.word	0x00000060
        /*038c*/ 	.short	0x010a
        /*038e*/ 	.byte	0x3f
	.zero		1


	//   ....[49]....
        /*0390*/ 	.word	0x00009a20
        /*0394*/ 	.word	0x00000007
        /*0398*/ 	.word	0x00000000
        /*039c*/ 	.short	0x010a
        /*039e*/ 	.byte	0x3f
	.zero		1


	//   ....[50]....
        /*03a0*/ 	.word	0x00009a70
        /*03a4*/ 	.word	0x00000009
        /*03a8*/ 	.word	0x00000000
        /*03ac*/ 	.short	0x010a
        /*03ae*/ 	.byte	0x3f
	.zero		1


	//   ....[51]....
        /*03b0*/ 	.word	0x00009ac0
        /*03b4*/ 	.word	0x00000006
        /*03b8*/ 	.word	0x00000000
        /*03bc*/ 	.short	0x010a
        /*03be*/ 	.byte	0x3f
	.zero		1


	//   ....[52]....
        /*03c0*/ 	.word	0x00009b10
        /*03c4*/ 	.word	0x00000009
        /*03c8*/ 	.word	0x00000000
        /*03cc*/ 	.short	0x010a
        /*03ce*/ 	.byte	0x3f
	.zero		1


	//   ....[53]....
        /*03d0*/ 	.word	0x00009b60
        /*03d4*/ 	.word	0x00000006
        /*03d8*/ 	.word	0x00000000
        /*03dc*/ 	.short	0x010a
        /*03de*/ 	.byte	0x3f
	.zero		1


	//   ....[54]....
        /*03e0*/ 	.word	0x00009bb0
        /*03e4*/ 	.word	0x00000009
        /*03e8*/ 	.word	0x00000000
        /*03ec*/ 	.short	0x010a
        /*03ee*/ 	.byte	0x3f
	.zero		1


	//   ....[55]....
        /*03f0*/ 	.word	0x00009c00
        /*03f4*/ 	.word	0x00000006
        /*03f8*/ 	.word	0x00000000
        /*03fc*/ 	.short	0x010a
        /*03fe*/ 	.byte	0x3f
	.zero		1


	//   ....[56]....
        /*0400*/ 	.word	0x00009c50
        /*0404*/ 	.word	0x00000009
        /*0408*/ 	.word	0x00000000
        /*040c*/ 	.short	0x010a
        /*040e*/ 	.byte	0x3f
	.zero		1


	//   ....[57]....
        /*0410*/ 	.word	0x00009ca0
        /*0414*/ 	.word	0x00000006
        /*0418*/ 	.word	0x00000000
        /*041c*/ 	.short	0x010a
        /*041e*/ 	.byte	0x3f
	.zero		1


	//   ....[58]....
        /*0420*/ 	.word	0x00009cf0
        /*0424*/ 	.word	0x00000009
        /*0428*/ 	.word	0x00000000
        /*042c*/ 	.short	0x010a
        /*042e*/ 	.byte	0x3f
	.zero		1


	//   ....[59]....
        /*0430*/ 	.word	0x00009d40
        /*0434*/ 	.word	0x00000006
        /*0438*/ 	.word	0x00000000
        /*043c*/ 	.short	0x010a
        /*043e*/ 	.byte	0x3f
	.zero		1


	//----- nvinfo : EIATTR_NUM_MBARRIERS
	.align		4
.L_35:
        /*0440*/ 	.byte	0x03, 0x38
        /*0442*/ 	.short	0x001a


	//----- nvinfo : EIATTR_EXIT_INSTR_OFFSETS
	.align		4
        /*0444*/ 	.byte	0x04, 0x1c
        /*0446*/ 	.short	(.L_37 - .L_36)


	//   ....[0]....
.L_36:
        /*0448*/ 	.word	0x00000720


	//   ....[1]....
        /*044c*/ 	.word	0x00000fe0


	//   ....[2]....
        /*0450*/ 	.word	0x00007d60


	//   ....[3]....
        /*0454*/ 	.word	0x00008390


	//   ....[4]....
        /*0458*/ 	.word	0x00009810


	//----- nvinfo : EIATTR_MAX_THREADS
	.align		4
.L_37:
        /*045c*/ 	.byte	0x04, 0x05
        /*045e*/ 	.short	(.L_39 - .L_38)
.L_38:
        /*0460*/ 	.word	0x00000180
        /*0464*/ 	.word	0x00000001
        /*0468*/ 	.word	0x00000001


	//----- nvinfo : EIATTR_CRS_STACK_SIZE
	.align		4
.L_39:
        /*046c*/ 	.byte	0x04, 0x1e
        /*046e*/ 	.short	(.L_41 - .L_40)
.L_40:
        /*0470*/ 	.word	0x00000000


	//----- nvinfo : EIATTR_CBANK_PARAM_SIZE
	.align		4
.L_41:
        /*0474*/ 	.byte	0x03, 0x19
        /*0476*/ 	.short	0x0470


	//----- nvinfo : EIATTR_PARAM_CBANK
	.align		4
        /*0478*/ 	.byte	0x04, 0x0a
        /*047a*/ 	.short	(.L_43 - .L_42)
	.align		4
.L_42:
        /*047c*/ 	.word	index@(.nv.constant0._ZN7cutlass13device_kernelINS_4gemm6kernel13GemmUniversalIN4cute5tupleIJiiiiEEENS1_10collective13CollectiveMmaINS1_34MainloopSm90TmaGmmaWarpSpecializedILi12ENS5_IJNS4_1CILi1EEESB_SB_EEENS1_35KernelTmaWarpSpecializedCooperativeEEENS5_IJNSA_ILi512EEENSA_ILi48EEENSA_ILi32EEEEEEaNS5_IJlSB_lEEEaSJ_NS4_8TiledMMAINS4_8MMA_AtomIJNS4_4SM904GMMA26MMA_64x16x32_S32S8S8_SS_TNEEEENS4_6LayoutINS5_IJNSA_ILi2EEESB_SB_EEENS5_IJSB_NSA_ILi0EEEST_EEEEENS5_IJNS4_10UnderscoreESW_SW_EEEEENS4_13SM90_TMA_LOADENS4_14ComposedLayoutINS4_7SwizzleILi1ELi4ELi3EEENS4_18smem_ptr_flag_bitsILi8EEENSQ_INS5_IJNSA_ILi8EEESH_EEENS5_IJSH_SB_EEEEEEEvNS4_8identityESZ_S19_vS1A_EENS_8epilogue10collective6detail29Sm90TmaWarpSpecializedAdapterINS1D_15DefaultEpilogueIaSJ_SJ_NS1C_6thread17LinearCombinationIaLi1EiiLNS1H_9ScaleType4KindE0ELNS_15FloatRoundStyleE2EaEENS1_15EpilogueDefaultEEEEEvvEEEEvNT_6ParamsE)
        /*0480*/ 	.short	0x0210
        /*0482*/ 	.short	0x0470


	//----- nvinfo : EIATTR_SW_WAR
	.align		4
.L_43:
        /*0484*/ 	.byte	0x04, 0x36
        /*0486*/ 	.short	(.L_45 - .L_44)
.L_44:
        /*0488*/ 	.word	0x00000008
.L_45:


//--------------------- .nv.callgraph             --------------------------
	.section	.nv.callgraph,"",@"SHT_CUDA_CALLGRAPH"
	.align	4
	.sectionentsize	8
	.align		4
        /*0000*/ 	.word	0x00000000
	.align		4
        /*0004*/ 	.word	0xffffffff
	.align		4
        /*0008*/ 	.word	index@(_ZN7cutlass13device_kernelINS_4gemm6kernel13GemmUniversalIN4cute5tupleIJiiiiEEENS1_10collective13CollectiveMmaINS1_34MainloopSm90TmaGmmaWarpSpecializedILi12ENS5_IJNS4_1CILi1EEESB_SB_EEENS1_35KernelTmaWarpSpecializedCooperativeEEENS5_IJNSA_ILi512EEENSA_ILi48EEENSA_ILi32EEEEEEaNS5_IJlSB_lEEEaSJ_NS4_8TiledMMAINS4_8MMA_AtomIJNS4_4SM904GMMA26MMA_64x16x32_S32S8S8_SS_TNEEEENS4_6LayoutINS5_IJNSA_ILi2EEESB_SB_EEENS5_IJSB_NSA_ILi0EEEST_EEEEENS5_IJNS4_10UnderscoreESW_SW_EEEEENS4_13SM90_TMA_LOADENS4_14ComposedLayoutINS4_7SwizzleILi1ELi4ELi3EEENS4_18smem_ptr_flag_bitsILi8EEENSQ_INS5_IJNSA_ILi8EEESH_EEENS5_IJSH_SB_EEEEEEEvNS4_8identityESZ_S19_vS1A_EENS_8epilogue10collective6detail29Sm90TmaWarpSpecializedAdapterINS1D_15DefaultEpilogueIaSJ_SJ_NS1C_6thread17LinearCombinationIaLi1EiiLNS1H_9ScaleType4KindE0ELNS_15FloatRoundStyleE2EaEENS1_15EpilogueDefaultEEEEEvvEEEEvNT_6ParamsE)
	.align		4
        /*000c*/ 	.word	index@(__assertfail)
	.align		4
        /*0010*/ 	.word	0x00000000
	.align		4
        /*0014*/ 	.word	0xfffffffe
	.align		4
        /*0018*/ 	.word	0x00000000
	.align		4
        /*001c*/ 	.word	0xfffffffd
	.align		4
        /*0020*/ 	.word	0x00000000
	.align		4
        /*0024*/ 	.word	0xfffffffc


//--------------------- .nv.constant4             --------------------------
	.section	.nv.constant4,"a",@progbits
	.align	8
	.align		8
.nv.constant4:
        /*0000*/ 	.dword	__assertfail
	.align		8
        /*0008*/ 	.dword	__unnamed_1
	.align		8
        /*0010*/ 	.dword	_ZN40_INTERNAL_6b33ea68_4_k_cu_639c629d_151444cuda3std3__45__cpo5beginE
	.align		8
        /*0018*/ 	.dword	_ZN40_INTERNAL_6b33ea68_4_k_cu_639c629d_151444cuda3std3__45__cpo3endE
	.align		8
        /*0020*/ 	.dword	_ZN40_INTERNAL_6b33ea68_4_k_cu_639c629d_151444cuda3std3__45__cpo6cbeginE
	.align		8
        /*0028*/ 	.dword	_ZN40_INTERNAL_6b33ea68_4_k_cu_639c629d_151444cuda3std3__45__cpo4cendE
	.align		8
        /*0030*/ 	.dword	_ZN40_INTERNAL_6b33ea68_4_k_cu_639c629d_151444cuda3std3__442_GLOBAL__N__6b33ea68_4_k_cu_639c629d_151446ignoreE
	.align		8
        /*0038*/ 	.dword	_ZN40_INTERNAL_6b33ea68_4_k_cu_639c629d_151444cuda3std3__419piecewise_constructE
	.align		8
        /*0040*/ 	.dword	_ZN40_INTERNAL_6b33ea68_4_k_cu_639c629d_151444cuda3std3__48in_placeE
	.align		8
        /*0048*/ 	.dword	_ZN40_INTERNAL_6b33ea68_4_k_cu_639c629d_151444cuda3std6ranges3__45__cpo4swapE
	.align		8
        /*0050*/ 	.dword	_ZN40_INTERNAL_6b33ea68_4_k_cu_639c629d_151444cuda3std6ranges3__45__cpo9iter_moveE
	.align		8
        /*0058*/ 	.dword	_ZN40_INTERNAL_6b33ea68_4_k_cu_639c629d_151444cute7productE
	.align		8
        /*0060*/ 	.dword	_ZN40_INTERNAL_6b33ea68_4_k_cu_639c629d_151444cute1_E
	.align		8
        /*0068*/ 	.dword	$str$22
	.align		8
        /*0070*/ 	.dword	$str$23


//--------------------- .text._ZN7cutlass13device_kernelINS_4gemm6kernel13GemmUniversalIN4cute5tupleIJiiiiEEENS1_10collective13CollectiveMmaINS1_34MainloopSm90TmaGmmaWarpSpecializedILi12ENS5_IJNS4_1CILi1EEESB_SB_EEENS1_35KernelTmaWarpSpecializedCooperativeEEENS5_IJNSA_ILi512EEENSA_ILi48EEENSA_ILi32EEEEEEaNS5_IJlSB_lEEEaSJ_NS4_8TiledMMAINS4_8MMA_AtomIJNS4_4SM904GMMA26MMA_64x16x32_S32S8S8_SS_TNEEEENS4_6LayoutINS5_IJNSA_ILi2EEESB_SB_EEENS5_IJSB_NSA_ILi0EEEST_EEEEENS5_IJNS4_10UnderscoreESW_SW_EEEEENS4_13SM90_TMA_LOADENS4_14ComposedLayoutINS4_7SwizzleILi1ELi4ELi3EEENS4_18smem_ptr_flag_bitsILi8EEENSQ_INS5_IJNSA_ILi8EEESH_EEENS5_IJSH_SB_EEEEEEEvNS4_8identityESZ_S19_vS1A_EENS_8epilogue10collective6detail29Sm90TmaWarpSpecializedAdapterINS1D_15DefaultEpilogueIaSJ_SJ_NS1C_6thread17LinearCombinationIaLi1EiiLNS1H_9ScaleType4KindE0ELNS_15FloatRoundStyleE2EaEENS1_15EpilogueDefaultEEEEEvvEEEEvNT_6ParamsE --------------------------
	.section	.text._ZN7cutlass13device_kernelINS_4gemm6kernel13GemmUniversalIN4cute5tupleIJiiiiEEENS1_10collective13CollectiveMmaINS1_34MainloopSm90TmaGmmaWarpSpecializedILi12ENS5_IJNS4_1CILi1EEESB_SB_EEENS1_35KernelTmaWarpSpecializedCooperativeEEENS5_IJNSA_ILi512EEENSA_ILi48EEENSA_ILi32EEEEEEaNS5_IJlSB_lEEEaSJ_NS4_8TiledMMAINS4_8MMA_AtomIJNS4_4SM904GMMA26MMA_64x16x32_S32S8S8_SS_TNEEEENS4_6LayoutINS5_IJNSA_ILi2EEESB_SB_EEENS5_IJSB_NSA_ILi0EEEST_EEEEENS5_IJNS4_10UnderscoreESW_SW_EEEEENS4_13SM90_TMA_LOADENS4_14ComposedLayoutINS4_7SwizzleILi1ELi4ELi3EEENS4_18smem_ptr_flag_bitsILi8EEENSQ_INS5_IJNSA_ILi8EEESH_EEENS5_IJSH_SB_EEEEEEEvNS4_8identityESZ_S19_vS1A_EENS_8epilogue10collective6detail29Sm90TmaWarpSpecializedAdapterINS1D_15DefaultEpilogueIaSJ_SJ_NS1C_6thread17LinearCombinationIaLi1EiiLNS1H_9ScaleType4KindE0ELNS_15FloatRoundStyleE2EaEENS1_15EpilogueDefaultEEEEEvvEEEEvNT_6ParamsE,"ax",@progbits
	.align	128
.text._ZN7cutlass13device_kernelINS_4gemm6kernel13GemmUniversalIN4cute5tupleIJiiiiEEENS1_10collective13CollectiveMmaINS1_34MainloopSm90TmaGmmaWarpSpecializedILi12ENS5_IJNS4_1CILi1EEESB_SB_EEENS1_35KernelTmaWarpSpecializedCooperativeEEENS5_IJNSA_ILi512EEENSA_ILi48EEENSA_ILi32EEEEEEaNS5_IJlSB_lEEEaSJ_NS4_8TiledMMAINS4_8MMA_AtomIJNS4_4SM904GMMA26MMA_64x16x32_S32S8S8_SS_TNEEEENS4_6LayoutINS5_IJNSA_ILi2EEESB_SB_EEENS5_IJSB_NSA_ILi0EEEST_EEEEENS5_IJNS4_10UnderscoreESW_SW_EEEEENS4_13SM90_TMA_LOADENS4_14ComposedLayoutINS4_7SwizzleILi1ELi4ELi3EEENS4_18smem_ptr_flag_bitsILi8EEENSQ_INS5_IJNSA_ILi8EEESH_EEENS5_IJSH_SB_EEEEEEEvNS4_8identityESZ_S19_vS1A_EENS_8epilogue10collective6detail29Sm90TmaWarpSpecializedAdapterINS1D_15DefaultEpilogueIaSJ_SJ_NS1C_6thread17LinearCombinationIaLi1EiiLNS1H_9ScaleType4KindE0ELNS_15FloatRoundStyleE2EaEENS1_15EpilogueDefaultEEEEEvvEEEEvNT_6ParamsE:
        .type           _ZN7cutlass13device_kernelINS_4gemm6kernel13GemmUniversalIN4cute5tupleIJiiiiEEENS1_10collective13CollectiveMmaINS1_34MainloopSm90TmaGmmaWarpSpecializedILi12ENS5_IJNS4_1CILi1EEESB_SB_EEENS1_35KernelTmaWarpSpecializedCooperativeEEENS5_IJNSA_ILi512EEENSA_ILi48EEENSA_ILi32EEEEEEaNS5_IJlSB_lEEEaSJ_NS4_8TiledMMAINS4_8MMA_AtomIJNS4_4SM904GMMA26MMA_64x16x32_S32S8S8_SS_TNEEEENS4_6LayoutINS5_IJNSA_ILi2EEESB_SB_EEENS5_IJSB_NSA_ILi0EEEST_EEEEENS5_IJNS4_10UnderscoreESW_SW_EEEEENS4_13SM90_TMA_LOADENS4_14ComposedLayoutINS4_7SwizzleILi1ELi4ELi3EEENS4_18smem_ptr_flag_bitsILi8EEENSQ_INS5_IJNSA_ILi8EEESH_EEENS5_IJSH_SB_EEEEEEEvNS4_8identityESZ_S19_vS1A_EENS_8epilogue10collective6detail29Sm90TmaWarpSpecializedAdapterINS1D_15DefaultEpilogueIaSJ_SJ_NS1C_6thread17LinearCombinationIaLi1EiiLNS1H_9ScaleType4KindE0ELNS_15FloatRoundStyleE2EaEENS1_15EpilogueDefaultEEEEEvvEEEEvNT_6ParamsE,@function
        .size           _ZN7cutlass13device_kernelINS_4gemm6kernel13GemmUniversalIN4cute5tupleIJiiiiEEENS1_10collective13CollectiveMmaINS1_34MainloopSm90TmaGmmaWarpSpecializedILi12ENS5_IJNS4_1CILi1EEESB_SB_EEENS1_35KernelTmaWarpSpecializedCooperativeEEENS5_IJNSA_ILi512EEENSA_ILi48EEENSA_ILi32EEEEEEaNS5_IJlSB_lEEEaSJ_NS4_8TiledMMAINS4_8MMA_AtomIJNS4_4SM904GMMA26MMA_64x16x32_S32S8S8_SS_TNEEEENS4_6LayoutINS5_IJNSA_ILi2EEESB_SB_EEENS5_IJSB_NSA_ILi0EEEST_EEEEENS5_IJNS4_10UnderscoreESW_SW_EEEEENS4_13SM90_TMA_LOADENS4_14ComposedLayoutINS4_7SwizzleILi1ELi4ELi3EEENS4_18smem_ptr_flag_bitsILi8EEENSQ_INS5_IJNSA_ILi8EEESH_EEENS5_IJSH_SB_EEEEEEEvNS4_8identityESZ_S19_vS1A_EENS_8epilogue10collective6detail29Sm90TmaWarpSpecializedAdapterINS1D_15DefaultEpilogueIaSJ_SJ_NS1C_6thread17LinearCombinationIaLi1EiiLNS1H_9ScaleType4KindE0ELNS_15FloatRoundStyleE2EaEENS1_15EpilogueDefaultEEEEEvvEEEEvNT_6ParamsE,(.L_x_119 - _ZN7cutlass13device_kernelINS_4gemm6kernel13GemmUniversalIN4cute5tupleIJiiiiEEENS1_10collective13CollectiveMmaINS1_34MainloopSm90TmaGmmaWarpSpecializedILi12ENS5_IJNS4_1CILi1EEESB_SB_EEENS1_35KernelTmaWarpSpecializedCooperativeEEENS5_IJNSA_ILi512EEENSA_ILi48EEENSA_ILi32EEEEEEaNS5_IJlSB_lEEEaSJ_NS4_8TiledMMAINS4_8MMA_AtomIJNS4_4SM904GMMA26MMA_64x16x32_S32S8S8_SS_TNEEEENS4_6LayoutINS5_IJNSA_ILi2EEESB_SB_EEENS5_IJSB_NSA_ILi0EEEST_EEEEENS5_IJNS4_10UnderscoreESW_SW_EEEEENS4_13SM90_TMA_LOADENS4_14ComposedLayoutINS4_7SwizzleILi1ELi4ELi3EEENS4_18smem_ptr_flag_bitsILi8EEENSQ_INS5_IJNSA_ILi8EEESH_EEENS5_IJSH_SB_EEEEEEEvNS4_8identityESZ_S19_vS1A_EENS_8epilogue10collective6detail29Sm90TmaWarpSpecializedAdapterINS1D_15DefaultEpilogueIaSJ_SJ_NS1C_6thread17LinearCombinationIaLi1EiiLNS1H_9ScaleType4KindE0ELNS_15FloatRoundStyleE2EaEENS1_15EpilogueDefaultEEEEEvvEEEEvNT_6ParamsE)
        .other          _ZN7cutlass13device_kernelINS_4gemm6kernel13GemmUniversalIN4cute5tupleIJiiiiEEENS1_10collective13CollectiveMmaINS1_34MainloopSm90TmaGmmaWarpSpecializedILi12ENS5_IJNS4_1CILi1EEESB_SB_EEENS1_35KernelTmaWarpSpecializedCooperativeEEENS5_IJNSA_ILi512EEENSA_ILi48EEENSA_ILi32EEEEEEaNS5_IJlSB_lEEEaSJ_NS4_8TiledMMAINS4_8MMA_AtomIJNS4_4SM904GMMA26MMA_64x16x32_S32S8S8_SS_TNEEEENS4_6LayoutINS5_IJNSA_ILi2EEESB_SB_EEENS5_IJSB_NSA_ILi0EEEST_EEEEENS5_IJNS4_10UnderscoreESW_SW_EEEEENS4_13SM90_TMA_LOADENS4_14ComposedLayoutINS4_7SwizzleILi1ELi4ELi3EEENS4_18smem_ptr_flag_bitsILi8EEENSQ_INS5_IJNSA_ILi8EEESH_EEENS5_IJSH_SB_EEEEEEEvNS4_8identityESZ_S19_vS1A_EENS_8epilogue10collective6detail29Sm90TmaWarpSpecializedAdapterINS1D_15DefaultEpilogueIaSJ_SJ_NS1C_6thread17LinearCombinationIaLi1EiiLNS1H_9ScaleType4KindE0ELNS_15FloatRoundStyleE2EaEENS1_15EpilogueDefaultEEEEEvvEEEEvNT_6ParamsE,@"STO_CUDA_ENTRY STV_DEFAULT"
_ZN7cutlass13device_kernelINS_4gemm6kernel13GemmUniversalIN4cute5tupleIJiiiiEEENS1_10collective13CollectiveMmaINS1_34MainloopSm90TmaGmmaWarpSpecializedILi12ENS5_IJNS4_1CILi1EEESB_SB_EEENS1_35KernelTmaWarpSpecializedCooperativeEEENS5_IJNSA_ILi512EEENSA_ILi48EEENSA_ILi32EEEEEEaNS5_IJlSB_lEEEaSJ_NS4_8TiledMMAINS4_8MMA_AtomIJNS4_4SM904GMMA26MMA_64x16x32_S32S8S8_SS_TNEEEENS4_6LayoutINS5_IJNSA_ILi2EEESB_SB_EEENS5_IJSB_NSA_ILi0EEEST_EEEEENS5_IJNS4_10UnderscoreESW_SW_EEEEENS4_13SM90_TMA_LOADENS4_14ComposedLayoutINS4_7SwizzleILi1ELi4ELi3EEENS4_18smem_ptr_flag_bitsILi8EEENSQ_INS5_IJNSA_ILi8EEESH_EEENS5_IJSH_SB_EEEEEEEvNS4_8identityESZ_S19_vS1A_EENS_8epilogue10collective6detail29Sm90TmaWarpSpecializedAdapterINS1D_15DefaultEpilogueIaSJ_SJ_NS1C_6thread17LinearCombinationIaLi1EiiLNS1H_9ScaleType4KindE0ELNS_15FloatRoundStyleE2EaEENS1_15EpilogueDefaultEEEEEvvEEEEvNT_6ParamsE:
[----:B------:R-:W0:Y:S01]  /*0000*/  LDC R1, c[0x0][0x28] ;  /* 0x00000a00ff017b82 */ /* 0x000e220000000800 */
[----:B------:R-:W1:Y:S01]  /*0010*/  S2R R18, SR_TID.X ;  /* 0x0000000000127919 */ /* 0x000e620000002100 */
[----:B------:R-:W-:Y:S01]  /*0020*/  ELECT P0, URZ, PT ;  /* 0x00000000003f782f */ /* 0x000fe20003800000 */
[----:B------:R-:W-:Y:S01]  /*0030*/  BSSY B0, `(.L_x_0) ;  /* 0x000000f000007945 */ /* 0x000fe20003800000 */
[--C-:B-1----:R-:W-:Y:S02]  /*0040*/  SHF.R.U32.HI R0, RZ, 0x5, R18.reuse ;  /* 0x00000005ff007819 */ /* 0x102fe40000011612 */
[----:B------:R-:W-:-:S03]  /*0050*/  SHF.R.U32.HI R2, RZ, 0x7, R18 ;  /* 0x00000007ff027819 */ /* 0x000fc60000011612 */
[----:B------:R-:W1:Y:S04]  /*0060*/  SHFL.IDX PT, R5, R0, RZ, 0x1f ;  /* 0x00001fff00057589 */ /* 0x000e6800000e0000 */
[----:B------:R2:W3:Y:S01]  /*0070*/  SHFL.IDX PT, R8, R2, RZ, 0x1f ;  /* 0x00001fff02087589 */ /* 0x0004e200000e0000 */
[----:B-1----:R-:W-:-:S13]  /*0080*/  ISETP.NE.OR P0, PT, R5, RZ, !P0 ;  /* 0x000000ff0500720c */ /* 0x002fda0004705670 */
[----:B0-23--:R-:W-:Y:S05]  /*0090*/  @P0 BRA `(.L_x_1) ;  /* 0x0000000000200947 */ /* 0x00dfea0003800000 */
[----:B------:R-:W-:Y:S02]  /*00a0*/  ULDC.64 UR4, c[0x0][0x198] ;  /* 0x0000660000047ab9 */ /* 0x000fe40000000a00 */
[----:B------:R-:W-:Y:S02]  /*00b0*/  UIADD3 UR6, UP0, UR4, 0xf0, URZ ;  /* 0x000000f004067890 */ /* 0x000fe4000ff1e03f */
[----:B------:R-:W-:Y:S02]  /*00c0*/  UIADD3 UR4, UP1, UR4, 0x1f0, URZ ;  /* 0x000001f004047890 */ /* 0x000fe4000ff3e03f */
[----:B------:R-:W-:Y:S02]  /*00d0*/  UIADD3.X UR7, URZ, UR5, URZ, UP0, !UPT ;  /* 0x000000053f077290 */ /* 0x000fe400087fe43f */
[----:B------:R-:W-:-:S07]  /*00e0*/  UIADD3.X UR5, URZ, UR5, URZ, UP1, !UPT ;  /* 0x000000053f057290 */ /* 0x000fce0008ffe43f */
[----:B------:R0:W-:Y:S02]  /*00f0*/  UTMACCTL.PF [UR6] ;  /* 0x00000000060079b9 */ /* 0x0001e40008040000 */
[----:B------:R0:W-:Y:S02]  /*0100*/  UTMACCTL.PF [UR4] ;  /* 0x00000000040079b9 */ /* 0x0001e40008040000 */
[----:B0-----:R-:W-:Y:S01]  /*0110*/  NOP ;  /* 0x0000000000007918 */ /* 0x001fe20000000000 */
.L_x_1:
[----:B------:R-:W-:Y:S05]  /*0120*/  BSYNC B0 ;  /* 0x0000000000007941 */ /* 0x000fea0003800000 */
.L_x_0:
[----:B------:R-:W0:Y:S02]  /*0130*/  SHFL.IDX PT, R2, R0, RZ, 0x1f ;  /* 0x00001fff00027589 */ /* 0x000e2400000e0000 */
[----:B0-----:R-:W-:-:S13]  /*0140*/  ISETP.NE.AND P0, PT, R2, RZ, PT ;  /* 0x000000ff0200720c */ /* 0x001fda0003f05270 */
[----:B------:R-:W-:Y:S05]  /*0150*/  @P0 BRA `(.L_x_2) ;  /* 0x0000000000a40947 */ /* 0x000fea0003800000 */
[----:B------:R-:W-:Y:S01]  /*0160*/  ELECT P0, URZ, PT ;  /* 0x00000000003f782f */ /* 0x000fe20003800000 */
[----:B------:R-:W-:-:S12]  /*0170*/  BSSY B0, `(.L_x_2) ;  /* 0x0000027000007945 */ /* 0x000fd80003800000 */
[----:B------:R-:W-:Y:S05]  /*0180*/  @!P0 BRA `(.L_x_3) ;  /* 0x0000000000948947 */ /* 0x000fea0003800000 */
[----:B------:R-:W0:Y:S01]  /*0190*/  S2UR UR8, SR_CgaCtaId ;  /* 0x00000000000879c3 */ /* 0x000e220000008800 */
[----:B------:R-:W-:Y:S01]  /*01a0*/  UMOV UR4, 0x400 ;  /* 0x0000040000047882 */ /* 0x000fe20000000000 */
[----:B------:R-:W-:Y:S01]  /*01b0*/  UMOV UR5, 0x1 ;  /* 0x0000000100057882 */ /* 0x000fe20000000000 */
[----:B------:R-:W-:Y:S02]  /*01c0*/  UMOV UR6, 0x100 ;  /* 0x0000010000067882 */ /* 0x000fe40000000000 */
[----:B------:R-:W-:-:S04]  /*01d0*/  UIADD3 UR6, -UR6, 0x100000, URZ ;  /* 0x0010000006067890 */ /* 0x000fc8000fffe13f */
[----:B------:R-:W-:Y:S02]  /*01e0*/  USHF.L.U32 UR7, UR6, 0xb, URZ ;  /* 0x0000000b06077899 */ /* 0x000fe4000800063f */
[----:B------:R-:W-:Y:S02]  /*01f0*/  USHF.L.U32 UR6, UR6, 0x1, URZ ;  /* 0x0000000106067899 */ /* 0x000fe4000800063f */
[----:B0-----:R-:W-:Y:S02]  /*0200*/  ULEA UR8, UR8, UR4, 0x18 ;  /* 0x0000000408087291 */ /* 0x001fe4000f8ec03f */
[----:B------:R-:W-:-:S04]  /*0210*/  UIADD3 UR4, -UR5, 0x100000, URZ ;  /* 0x0010000005047890 */ /* 0x000fc8000fffe13f */
[----:B------:R-:W-:Y:S02]  /*0220*/  USHF.L.U32 UR5, UR4, 0xb, URZ ;  /* 0x0000000b04057899 */ /* 0x000fe4000800063f */
[----:B------:R-:W-:Y:S01]  /*0230*/  USHF.L.U32 UR4, UR4, 0x1, URZ ;  /* 0x0000000104047899 */ /* 0x000fe2000800063f */
[----:B------:R-:W0:Y:S11]  /*0240*/  FENCE.VIEW.ASYNC.S ;  /* 0x00000000000073c6 */ /* 0x000e360000000000 */
[----:B0-----:R0:W1:Y:S01]  /*0250*/  SYNCS.EXCH.64 URZ, [UR8], UR4 ;  /* 0x00000004083f75b2 */ /* 0x0010620008000100 */
[----:B------:R0:W2:Y:S01]  /*0260*/  SYNCS.EXCH.64 URZ, [UR8+0x60], UR6 ;  /* 0x00006006083f75b2 */ /* 0x0000a20008000100 */
[----:B------:R0:W3:Y:S01]  /*0270*/  SYNCS.EXCH.64 URZ, [UR8+0x8], UR4 ;  /* 0x00000804083f75b2 */ /* 0x0000e20008000100 */
[----:B------:R0:W4:Y:S01]  /*0280*/  SYNCS.EXCH.64 URZ, [UR8+0x68], UR6 ;  /* 0x00006806083f75b2 */ /* 0x0001220008000100 */
[----:B------:R0:W0:Y:S01]  /*0290*/  SYNCS.EXCH.64 URZ, [UR8+0x10], UR4 ;  /* 0x00001004083f75b2 */ /* 0x0000220008000100 */
        /* <DEDUP_REMOVED lines=19> */
[----:B-1----:R-:W-:Y:S01]  /*03d0*/  NOP ;  /* 0x0000000000007918 */ /* 0x002fe20000000000 */
.L_x_3:
[----:B0-----:R-:W-:Y:S05]  /*03e0*/  BSYNC B0 ;  /* 0x0000000000007941 */ /* 0x001fea0003800000 */
.L_x_2:
[----:B------:R-:W0:Y:S01]  /*03f0*/  SHFL.IDX PT, R0, R0, RZ, 0x1f ;  /* 0x00001fff00007589 */ /* 0x000e2200000e0000 */
[----:B------:R-:W1:Y:S01]  /*0400*/  LDC R2, c[0x0][0x65c] ;  /* 0x00019700ff027b82 */ /* 0x000e620000000800 */
[----:B------:R-:W-:Y:S02]  /*0410*/  ELECT P0, URZ, PT ;  /* 0x00000000003f782f */ /* 0x000fe40003800000 */
[----:B------:R-:W-:Y:S01]  /*0420*/  LOP3.LUT R6, R6, 0xffffffdf, RZ, 0xc0, !PT ;  /* 0xffffffdf06067812 */ /* 0x000fe200078ec0ff */
[----:B------:R-:W5:Y:S01]  /*0430*/  S2R R3, SR_CTAID.Y ;  /* 0x0000000000037919 */ /* 0x000f620000002600 */
[----:B------:R-:W-:Y:S01]  /*0440*/  UMOV UR4, 0x20 ;  /* 0x0000002000047882 */ /* 0x000fe20000000000 */
[----:B------:R-:W-:Y:S01]  /*0450*/  ISETP.NE.AND P2, PT, R8, RZ, PT ;  /* 0x000000ff0800720c */ /* 0x000fe20003f45270 */
[----:B------:R-:W-:Y:S01]  /*0460*/  NOP ;  /* 0x0000000000007918 */ /* 0x000fe20000000000 */
[----:B------:R-:W2:Y:S01]  /*0470*/  S2R R4, SR_CTAID.X ;  /* 0x0000000000047919 */ /* 0x000ea20000002500 */
[----:B------:R-:W-:Y:S01]  /*0480*/  NOP ;  /* 0x0000000000007918 */ /* 0x000fe20000000000 */
[----:B0-----:R-:W-:-:S02]  /*0490*/  ISETP.NE.OR P0, PT, R0, RZ, !P0 ;  /* 0x000000ff0000720c */ /* 0x001fc40004705670 */
[----:B-1----:R-:W-:-:S11]  /*04a0*/  ISETP.NE.AND P3, PT, R2, 0x1, PT ;  /* 0x000000010200780c */ /* 0x002fd60003f65270 */
[----:B------:R-:W-:Y:S01]  /*04b0*/  VOTEU.ALL UP0, P0 ;  /* 0x00000000003f7886 */ /* 0x000fe20000000000 */
[----:B------:R-:W-:Y:S01]  /*04c0*/  VOTEU.ALL UP1, P0 ;  /* 0x00000000003f7886 */ /* 0x000fe20000020000 */
[----:B------:R-:W-:Y:S01]  /*04d0*/  @P3 LOP3.LUT R6, R6, 0x20, RZ, 0xfc, !PT ;  /* 0x0000002006063812 */ /* 0x000fe200078efcff */
[----:B------:R-:W2:Y:S01]  /*04e0*/  @P3 LDC R17, c[0x0][0x10] ;  /* 0x00000400ff113b82 */ /* 0x000ea20000000800 */
[----:B------:R-:W-:Y:S01]  /*04f0*/  SHF.R.S32.HI R6, RZ, 0x1f, R5 ;  /* 0x0000001fff067819 */ /* 0x000fe20000011405 */
[----:B------:R-:W-:Y:S01]  /*0500*/  @!UP0 UMOV UR6, 0x400 ;  /* 0x0000040000068882 */ /* 0x000fe20000000000 */
[----:B------:R-:W-:-:S04]  /*0510*/  @!UP0 UIADD3 UR4, -UR4, 0x100000, URZ ;  /* 0x0010000004048890 */ /* 0x000fc8000fffe13f */
[----:B------:R-:W-:Y:S02]  /*0520*/  @!UP0 USHF.L.U32 UR5, UR4, 0xb, URZ ;  /* 0x0000000b04058899 */ /* 0x000fe4000800063f */
[----:B------:R-:W-:Y:S01]  /*0530*/  @!UP0 USHF.L.U32 UR4, UR4, 0x1, URZ ;  /* 0x0000000104048899 */ /* 0x000fe2000800063f */
[----:B------:R-:W-:Y:S01]  /*0540*/  @P3 IMAD.MOV.U32 R7, RZ, RZ, RZ ;  /* 0x000000ffff073224 */ /* 0x000fe200078e00ff */
[----:B------:R-:W-:Y:S01]  /*0550*/  LEA.HI R6, R6, R5, RZ, 0x2 ;  /* 0x0000000506067211 */ /* 0x000fe200078f10ff */
[----:B------:R-:W-:Y:S01]  /*0560*/  @P3 IMAD.MOV.U32 R11, RZ, RZ, RZ ;  /* 0x000000ffff0b3224 */ /* 0x000fe200078e00ff */
[----:B------:R-:W0:Y:S02]  /*0570*/  @!UP0 S2UR UR7, SR_CgaCtaId ;  /* 0x00000000000789c3 */ /* 0x000e240000008800 */
[----:B------:R-:W-:Y:S01]  /*0580*/  LOP3.LUT R0, R6, 0xfffffffc, RZ, 0xc0, !PT ;  /* 0xfffffffc06007812 */ /* 0x000fe200078ec0ff */
[----:B-----5:R-:W-:-:S04]  /*0590*/  @P3 IMAD.MOV.U32 R6, RZ, RZ, R3 ;  /* 0x000000ffff063224 */ /* 0x020fc800078e0003 */
[----:B------:R-:W-:Y:S01]  /*05a0*/  IMAD.IADD R0, R5, 0x1, -R0 ;  /* 0x0000000105007824 */ /* 0x000fe200078e0a00 */
[----:B------:R-:W1:Y:S01]  /*05b0*/  @!P3 LDC R9, c[0x0][0xc] ;  /* 0x00000300ff09bb82 */ /* 0x000e620000000800 */
[----:B------:R-:W-:Y:S02]  /*05c0*/  IMAD.MOV.U32 R5, RZ, RZ, RZ ;  /* 0x000000ffff057224 */ /* 0x000fe400078e00ff */
[----:B--2---:R-:W-:-:S04]  /*05d0*/  @P3 IMAD.WIDE.U32 R16, R4, R17, R6 ;  /* 0x0000001104103225 */ /* 0x004fc800078e0006 */
[----:B------:R-:W-:Y:S01]  /*05e0*/  @P3 IMAD.IADD R17, R17, 0x1, R11 ;  /* 0x0000000111113824 */ /* 0x000fe200078e020b */
[----:B0-----:R-:W-:Y:S01]  /*05f0*/  @!UP0 ULEA UR6, UR7, UR6, 0x18 ;  /* 0x0000000607068291 */ /* 0x001fe2000f8ec03f */
[----:B------:R-:W-:Y:S01]  /*0600*/  VOTEU.ALL UP0, P0 ;  /* 0x00000000003f7886 */ /* 0x000fe20000000000 */
[----:B------:R-:W-:-:S04]  /*0610*/  ISETP.NE.AND P0, PT, R0, 0x3, PT ;  /* 0x000000030000780c */ /* 0x000fc80003f05270 */
[----:B------:R-:W-:Y:S01]  /*0620*/  ISETP.EQ.OR P0, PT, R0, RZ, !P0 ;  /* 0x000000ff0000720c */ /* 0x000fe20004702670 */
[----:B-1----:R-:W-:-:S03]  /*0630*/  @!P3 IMAD.WIDE.U32 R6, R9, R3, R4 ;  /* 0x000000030906b225 */ /* 0x002fc600078e0004 */
[C---:B------:R-:W-:Y:S01]  /*0640*/  ISETP.EQ.AND P0, PT, R8.reuse, RZ, P0 ;  /* 0x000000ff0800720c */ /* 0x040fe20000702270 */
[----:B------:R-:W-:Y:S01]  /*0650*/  VIADD R8, R8, 0xffffffff ;  /* 0xffffffff08087836 */ /* 0x000fe20000000000 */
[----:B------:R-:W0:Y:S02]  /*0660*/  FENCE.VIEW.ASYNC.S ;  /* 0x00000000000073c6 */ /* 0x000e240000000000 */
[----:B0-----:R0:W3:Y:S01]  /*0670*/  @!UP0 SYNCS.EXCH.64 URZ, [UR6+0xd0], UR4 ;  /* 0x0000d004063f85b2 */ /* 0x0010e20008000100 */
[----:B------:R-:W-:Y:S01]  /*0680*/  @!P3 IMAD.MOV.U32 R16, RZ, RZ, R6 ;  /* 0x000000ffff10b224 */ /* 0x000fe200078e0006 */
[----:B------:R-:W-:Y:S01]  /*0690*/  SEL R19, RZ, 0x1, !P0 ;  /* 0x00000001ff137807 */ /* 0x000fe20004000000 */
[----:B------:R-:W-:Y:S01]  /*06a0*/  @!P3 IMAD.MOV.U32 R17, RZ, RZ, R7 ;  /* 0x000000ffff11b224 */ /* 0x000fe200078e0007 */
[----:B------:R-:W-:-:S04]  /*06b0*/  ISETP.GE.U32.AND P1, PT, R8, 0x2, PT ;  /* 0x000000020800780c */ /* 0x000fc80003f26070 */
[----:B------:R-:W-:Y:S01]  /*06c0*/  SEL R19, R19, 0x2, P1 ;  /* 0x0000000213137807 */ /* 0x000fe20000800000 */
[----:B------:R0:W3:Y:S01]  /*06d0*/  @!UP1 SYNCS.EXCH.64 URZ, [UR6+0xd8], UR4 ;  /* 0x0000d804063f95b2 */ /* 0x0000e20008000100 */
[----:B------:R-:W-:Y:S01]  /*06e0*/  NOP ;  /* 0x0000000000007918 */ /* 0x000fe20000000000 */
[----:B---34-:R-:W-:Y:S06]  /*06f0*/  BAR.SYNC.DEFER_BLOCKING 0x0 ;  /* 0x0000000000007b1d */ /* 0x018fec0000010000 */
[----:B------:R-:W-:Y:S05]  /*0700*/  @!P2 BRA `(.L_x_4) ;  /* 0x000000740098a947 */ /* 0x000fea0003800000 */
[----:B------:R-:W-:-:S13]  /*0710*/  ISETP.GT.U32.AND P0, PT, R8, 0x1, PT ;  /* 0x000000010800780c */ /* 0x000fda0003f04070 */
[----:B0-----:R-:W-:Y:S05]  /*0720*/  @P0 EXIT ;  /* 0x000000000000094d */ /* 0x001fea0003800000 */
[----:B------:R-:W-:Y:S01]  /*0730*/  ULDC.64 UR4, c[0x0][0x650] ;  /* 0x0001940000047ab9 */ /* 0x000fe20000000a00 */
[----:B------:R-:W-:Y:S01]  /*0740*/  PRMT R0, RZ, 0x7610, R0 ;  /* 0x00007610ff007816 */ /* 0x000fe20000000000 */
[----:B------:R-:W-:Y:S01]  /*0750*/  IMAD.MOV.U32 R126, RZ, RZ, -0x1 ;  /* 0xffffffffff7e7424 */ /* 0x000fe200078e00ff */
[----:B------:R-:W-:Y:S01]  /*0760*/  ISETP.GE.U32.AND P0, PT, R16, UR4, PT ;  /* 0x0000000410007c0c */ /* 0x000fe2000bf06070 */
[----:B------:R-:W-:Y:S02]  /*0770*/  IMAD.MOV.U32 R127, RZ, RZ, -0x1 ;  /* 0xffffffffff7f7424 */ /* 0x000fe400078e00ff */
[----:B------:R-:W-:Y:S01]  /*0780*/  IMAD.MOV.U32 R125, RZ, RZ, -0x1 ;  /* 0xffffffffff7d7424 */ /* 0x000fe200078e00ff */
[----:B------:R-:W-:-:S13]  /*0790*/  ISETP.GE.U32.AND.EX P0, PT, R17, UR5, PT, P0 ;  /* 0x0000000511007c0c */ /* 0x000fda000bf06100 */
[----:B------:R-:W-:Y:S05]  /*07a0*/  @P0 BRA `(.L_x_5) ;  /* 0x0000000400540947 */ /* 0x000fea0003800000 */
[----:B------:R-:W0:Y:S01]  /*07b0*/  LDC.64 R14, c[0x0][0x628] ;  /* 0x00018a00ff0e7b82 */ /* 0x000e220000000a00 */
[----:B------:R-:W-:Y:S02]  /*07c0*/  IMAD.MOV.U32 R6, RZ, RZ, R16 ;  /* 0x000000ffff067224 */ /* 0x000fe400078e0010 */
[----:B------:R-:W-:-:S05]  /*07d0*/  IMAD.MOV.U32 R7, RZ, RZ, R17 ;  /* 0x000000ffff077224 */ /* 0x000fca00078e0011 */
[----:B------:R-:W1:Y:S08]  /*07e0*/  LDC R0, c[0x0][0x630] ;  /* 0x00018c00ff007b82 */ /* 0x000e700000000800 */
[----:B------:R-:W2:Y:S01]  /*07f0*/  LDC.64 R20, c[0x0][0x620] ;  /* 0x00018800ff147b82 */ /* 0x000ea20000000a00 */
[----:B0-----:R-:W-:-:S04]  /*0800*/  ISETP.NE.U32.AND P0, PT, R14, RZ, PT ;  /* 0x000000ff0e00720c */ /* 0x001fc80003f05070 */
[----:B------:R-:W-:-:S13]  /*0810*/  ISETP.NE.AND.EX P0, PT, R15, RZ, PT, P0 ;  /* 0x000000ff0f00720c */ /* 0x000fda0003f05300 */
[----:B-12---:R-:W-:Y:S05]  /*0820*/  @!P0 BRA `(.L_x_6) ;  /* 0x0000000000288947 */ /* 0x006fea0003800000 */
[----:B------:R-:W0:Y:S02]  /*0830*/  LDC R11, c[0x0][0x634] ;  /* 0x00018d00ff0b7b82 */ /* 0x000e240000000800 */
[----:B0-----:R-:W-:-:S05]  /*0840*/  IADD3 R11, P0, R16, R11, RZ ;  /* 0x0000000b100b7210 */ /* 0x001fca0007f1e0ff */
[----:B------:R-:W-:-:S04]  /*0850*/  IMAD.X R13, RZ, RZ, R17, P0 ;  /* 0x000000ffff0d7224 */ /* 0x000fc800000e0611 */
[----:B------:R-:W-:-:S04]  /*0860*/  IMAD.WIDE.U32 R6, R13, R14, RZ ;  /* 0x0000000e0d067225 */ /* 0x000fc800078e00ff */
[----:B------:R-:W-:-:S04]  /*0870*/  IMAD.WIDE.U32 R8, P0, R11, R15, R6 ;  /* 0x0000000f0b087225 */ /* 0x000fc80007800006 */
[----:B------:R-:W-:-:S04]  /*0880*/  IMAD.WIDE.U32 R6, R11, R14, RZ ;  /* 0x0000000e0b067225 */ /* 0x000fc800078e00ff */
[----:B------:R-:W-:Y:S01]  /*0890*/  IMAD.X R11, RZ, RZ, RZ, P0 ;  /* 0x000000ffff0b7224 */ /* 0x000fe200000e06ff */
[----:B------:R-:W-:Y:S01]  /*08a0*/  IADD3 RZ, P0, R7, R8, RZ ;  /* 0x0000000807ff7210 */ /* 0x000fe20007f1e0ff */
[----:B------:R-:W-:-:S04]  /*08b0*/  IMAD.MOV.U32 R10, RZ, RZ, R9 ;  /* 0x000000ffff0a7224 */ /* 0x000fc800078e0009 */
[----:B------:R-:W-:-:S08]  /*08c0*/  IMAD.WIDE.U32.X R6, R13, R15, R10, P0 ;  /* 0x0000000f0d067225 */ /* 0x000fd000000e040a */
.L_x_6:
[-CC-:B------:R-:W-:Y:S01]  /*08d0*/  SHF.R.U64 R125, R6, R0.reuse, R7.reuse ;  /* 0x00000000067d7219 */ /* 0x180fe20000001207 */
[----:B------:R-:W0:Y:S01]  /*08e0*/  LDC R10, c[0x0][0x618] ;  /* 0x00018600ff0a7b82 */ /* 0x000e220000000800 */
[----:B------:R-:W-:Y:S01]  /*08f0*/  SHF.R.U32.HI R5, RZ, R0, R7 ;  /* 0x00000000ff057219 */ /* 0x000fe20000011607 */
[----:B------:R-:W-:Y:S01]  /*0900*/  ULDC UR4, c[0x0][0x150] ;  /* 0x0000540000047ab9 */ /* 0x000fe20000000800 */
[----:B------:R-:W-:Y:S02]  /*0910*/  IADD3 R9, P0, RZ, -R125, RZ ;  /* 0x8000007dff097210 */ /* 0x000fe40007f1e0ff */
[----:B------:R-:W-:-:S03]  /*0920*/  I2FP.F32.U32 R0, R4 ;  /* 0x0000000400007245 */ /* 0x000fc60000201000 */
[----:B------:R-:W1:Y:S01]  /*0930*/  LDC.64 R26, c[0x0][0x640] ;  /* 0x00019000ff1a7b82 */ /* 0x000e620000000a00 */
[----:B------:R-:W-:Y:S02]  /*0940*/  IMAD.X R11, RZ, RZ, ~R5, P0 ;  /* 0x000000ffff0b7224 */ /* 0x000fe400000e0e05 */
[----:B------:R-:W-:Y:S01]  /*0950*/  FMUL R0, R0, UR4 ;  /* 0x0000000400007c20 */ /* 0x000fe20008400000 */
[----:B------:R-:W-:Y:S01]  /*0960*/  IMAD.WIDE.U32 R6, R9, R20, R16 ;  /* 0x0000001409067225 */ /* 0x000fe200078e0010 */
[----:B------:R-:W-:-:S03]  /*0970*/  ULDC UR4, c[0x0][0x154] ;  /* 0x0000550000047ab9 */ /* 0x000fc60000000800 */
[----:B------:R-:W-:Y:S01]  /*0980*/  IMAD R8, R11, R20, RZ ;  /* 0x000000140b087224 */ /* 0x000fe200078e02ff */
[----:B------:R-:W2:Y:S01]  /*0990*/  LDC R5, c[0x0][0x144] ;  /* 0x00005100ff057b82 */ /* 0x000ea20000000800 */
[----:B------:R-:W3:Y:S02]  /*09a0*/  F2I.U32.TRUNC.NTZ R0, R0 ;  /* 0x0000000000007305 */ /* 0x000ee4000020f000 */
[----:B------:R-:W-:-:S04]  /*09b0*/  IMAD R9, R9, R21, R8 ;  /* 0x0000001509097224 */ /* 0x000fc800078e0208 */
[----:B------:R-:W-:Y:S01]  /*09c0*/  IMAD.IADD R7, R7, 0x1, R9 ;  /* 0x0000000107077824 */ /* 0x000fe200078e0209 */
[----:B------:R-:W4:Y:S01]  /*09d0*/  LDC R12, c[0x0][0x608] ;  /* 0x00018200ff0c7b82 */ /* 0x000f220000000800 */
[----:B------:R-:W-:-:S03]  /*09e0*/  IMAD.MOV.U32 R9, RZ, RZ, -0x1 ;  /* 0xffffffffff097424 */ /* 0x000fc600078e00ff */
[-CC-:B0-----:R-:W-:Y:S02]  /*09f0*/  SHF.R.U64 R20, R6, R10.reuse, R7.reuse ;  /* 0x0000000a06147219 */ /* 0x181fe40000001207 */
[----:B------:R-:W-:Y:S02]  /*0a00*/  I2FP.F32.U32 R6, R3 ;  /* 0x0000000300067245 */ /* 0x000fe40000201000 */
[----:B------:R-:W0:Y:S01]  /*0a10*/  LDC R24, c[0x0][0x658] ;  /* 0x00019600ff187b82 */ /* 0x000e220000000800 */
[----:B-1----:R-:W-:Y:S01]  /*0a20*/  ISETP.NE.U32.AND P0, PT, R26, RZ, PT ;  /* 0x000000ff1a00720c */ /* 0x002fe20003f05070 */
[----:B---3--:R-:W-:Y:S01]  /*0a30*/  IMAD.MOV R8, RZ, RZ, -R0 ;  /* 0x000000ffff087224 */ /* 0x008fe200078e0a00 */
[----:B------:R-:W-:Y:S01]  /*0a40*/  SHF.R.U32.HI R7, RZ, R10, R7 ;  /* 0x0000000aff077219 */ /* 0x000fe20000011607 */
[----:B------:R-:W-:Y:S01]  /*0a50*/  FMUL R6, R6, UR4 ;  /* 0x0000000406067c20 */ /* 0x000fe20008400000 */
[----:B------:R-:W-:-:S03]  /*0a60*/  ISETP.NE.AND.EX P0, PT, R27, RZ, PT, P0 ;  /* 0x000000ff1b00720c */ /* 0x000fc60003f05300 */
[----:B------:R-:W1:Y:S01]  /*0a70*/  LDC R14, c[0x0][0x148] ;  /* 0x00005200ff0e7b82 */ /* 0x000e620000000800 */
[----:B--2---:R-:W-:-:S07]  /*0a80*/  IMAD R0, R5, R8, R4 ;  /* 0x0000000805007224 */ /* 0x004fce00078e0204 */
[----:B------:R-:W2:Y:S01]  /*0a90*/  LDC R22, c[0x0][0x600] ;  /* 0x00018000ff167b82 */ /* 0x000ea20000000800 */
[-CC-:B----4-:R-:W-:Y:S02]  /*0aa0*/  SHF.R.U64 R28, R20, R12.reuse, R7.reuse ;  /* 0x0000000c141c7219 */ /* 0x190fe40000001207 */
[----:B------:R-:W-:Y:S01]  /*0ab0*/  SHF.R.U32.HI R5, RZ, R12, R7 ;  /* 0x0000000cff057219 */ /* 0x000fe20000011607 */
[----:B------:R-:W-:Y:S01]  /*0ac0*/  IMAD.MOV.U32 R7, RZ, RZ, 0x1 ;  /* 0x00000001ff077424 */ /* 0x000fe200078e00ff */
[----:B------:R3:W4:Y:S03]  /*0ad0*/  F2I.U32.TRUNC.NTZ R12, R6 ;  /* 0x00000006000c7305 */ /* 0x000726000020f000 */
[----:B------:R-:W1:Y:S01]  /*0ae0*/  LDC R15, c[0x0][0x648] ;  /* 0x00019200ff0f7b82 */ /* 0x000e620000000800 */
[-C--:B0-----:R-:W-:Y:S02]  /*0af0*/  SHF.L.U32 R4, R9, R24.reuse, RZ ;  /* 0x0000001809047219 */ /* 0x081fe400000006ff */
[----:B------:R-:W-:-:S02]  /*0b00*/  SHF.R.U64 R30, R28, R24, R5 ;  /* 0x000000181c1e7219 */ /* 0x000fc40000001205 */
[----:B------:R-:W-:Y:S02]  /*0b10*/  LOP3.LUT R11, RZ, R4, RZ, 0x33, !PT ;  /* 0x00000004ff0b7212 */ /* 0x000fe400078e33ff */
[-C--:B------:R-:W-:Y:S01]  /*0b20*/  SHF.R.U32.HI R5, RZ, R24.reuse, R5 ;  /* 0x00000018ff057219 */ /* 0x080fe20000011605 */
[----:B------:R-:W0:Y:S01]  /*0b30*/  LDC R21, c[0x0][0x638] ;  /* 0x00018e00ff157b82 */ /* 0x000e220000000800 */
[----:B------:R-:W-:Y:S01]  /*0b40*/  SHF.L.U32 R10, R7, R24, RZ ;  /* 0x00000018070a7219 */ /* 0x000fe200000006ff */
[----:B------:R-:W-:-:S06]  /*0b50*/  IMAD.MOV.U32 R4, RZ, RZ, R30 ;  /* 0x000000ffff047224 */ /* 0x000fcc00078e001e */
[----:B------:R-:W0:Y:S01]  /*0b60*/  LDC R126, c[0x0][0x610] ;  /* 0x00018400ff7e7b82 */ /* 0x000e220000000800 */
[----:B---34-:R-:W-:Y:S05]  /*0b70*/  @!P0 BRA `(.L_x_7) ;  /* 0x0000000000288947 */ /* 0x018fea0003800000 */
[----:B------:R-:W3:Y:S02]  /*0b80*/  LDC R9, c[0x0][0x64c] ;  /* 0x00019300ff097b82 */ /* 0x000ee40000000800 */
[----:B---3--:R-:W-:-:S05]  /*0b90*/  IADD3 R9, P0, R30, R9, RZ ;  /* 0x000000091e097210 */ /* 0x008fca0007f1e0ff */
        /* <DEDUP_REMOVED lines=8> */
.L_x_7:
[----:B-1----:R-:W-:Y:S01]  /*0c20*/  SHF.R.U64 R4, R4, R15, R5 ;  /* 0x0000000f04047219 */ /* 0x002fe20000001205 */
[----:B--2---:R-:W-:Y:S01]  /*0c30*/  VIADD R5, R22, 0xffffffff ;  /* 0xffffffff16057836 */ /* 0x004fe20000000000 */
[----:B------:R-:W-:Y:S01]  /*0c40*/  LOP3.LUT R11, R28, R11, RZ, 0xc0, !PT ;  /* 0x0000000b1c0b7212 */ /* 0x000fe200078ec0ff */
[----:B------:R-:W-:Y:S02]  /*0c50*/  IMAD.MOV R12, RZ, RZ, -R12 ;  /* 0x000000ffff0c7224 */ /* 0x000fe400078e0a0c */
[----:B------:R-:W-:Y:S01]  /*0c60*/  IMAD.MOV R6, RZ, RZ, -R4 ;  /* 0x000000ffff067224 */ /* 0x000fe200078e0a04 */
[----:B------:R-:W-:Y:S01]  /*0c70*/  LOP3.LUT R5, R20, R5, RZ, 0xc0, !PT ;  /* 0x0000000514057212 */ /* 0x000fe200078ec0ff */
[----:B------:R-:W-:Y:S02]  /*0c80*/  @P3 IMAD R0, R14, R12, R3 ;  /* 0x0000000c0e003224 */ /* 0x000fe400078e0203 */
[----:B------:R-:W-:Y:S02]  /*0c90*/  IMAD R11, R10, R4, R11 ;  /* 0x000000040a0b7224 */ /* 0x000fe400078e020b */
[----:B0-----:R-:W-:-:S02]  /*0ca0*/  IMAD R3, R6, R21, R30 ;  /* 0x0000001506037224 */ /* 0x001fc400078e021e */
[----:B------:R-:W-:Y:S02]  /*0cb0*/  IMAD R126, R11, R126, R0 ;  /* 0x0000007e0b7e7224 */ /* 0x000fe400078e0200 */
[----:B------:R-:W-:Y:S02]  /*0cc0*/  IMAD R3, R3, R22, R5 ;  /* 0x0000001603037224 */ /* 0x000fe400078e0205 */
[----:B------:R-:W-:-:S03]  /*0cd0*/  IMAD.MOV.U32 R0, RZ, RZ, 0x1 ;  /* 0x00000001ff007424 */ /* 0x000fc600078e00ff */
[----:B------:R-:W-:Y:S02]  /*0ce0*/  SEL R127, R3, R126, !P3 ;  /* 0x0000007e037f7207 */ /* 0x000fe40005800000 */
[----:B------:R-:W-:-:S07]  /*0cf0*/  SEL R126, R126, R3, !P3 ;  /* 0x000000037e7e7207 */ /* 0x000fce0005800000 */
.L_x_5:
[----:B------:R-:W-:-:S08]  /*0d00*/  NOP ;  /* 0x0000000000007918 */ /* 0x000fd00000000000 */
[----:B------:R-:W0:Y:S02]  /*0d10*/  USETMAXREG.TRY_ALLOC.CTAPOOL UP0, 0xe8 ;  /* 0x000000e8000079c8 */ /* 0x000e240008000600 */
[----:B0-----:R-:W-:-:S13]  /*0d20*/  PLOP3.LUT P0, PT, PT, PT, UP0, 0x80, 0x0 ;  /* 0x000000000000781c */ /* 0x001fda0003f0f008 */
[----:B------:R-:W-:Y:S05]  /*0d30*/  @!P0 BRA `(.L_x_5) ;  /* 0xfffffffc00f08947 */ /* 0x000fea000383ffff */
[----:B------:R-:W-:Y:S01]  /*0d40*/  ULDC.64 UR4, c[0x0][0x598] ;  /* 0x0001660000047ab9 */ /* 0x000fe20000000a00 */
[----:B------:R-:W-:Y:S01]  /*0d50*/  ULDC.64 UR36, c[0x0][0x208] ;  /* 0x0000820000247ab9 */ /* 0x000fe20000000a00 */
[----:B------:R-:W-:-:S04]  /*0d60*/  ISETP.NE.U32.AND P0, PT, RZ, UR4, PT ;  /* 0x00000004ff007c0c */ /* 0x000fc8000bf05070 */
[----:B------:R-:W-:-:S13]  /*0d70*/  ISETP.NE.AND.EX P0, PT, RZ, UR5, PT, P0 ;  /* 0x00000005ff007c0c */ /* 0x000fda000bf05300 */
[----:B------:R-:W-:Y:S05]  /*0d80*/  @!P0 BRA `(.L_x_8) ;  /* 0x00000000001c8947 */ /* 0x000fea0003800000 */
[----:B------:R-:W0:Y:S02]  /*0d90*/  LDC.64 R4, c[0x0][0x598] ;  /* 0x00016600ff047b82 */ /* 0x000e240000000a00 */
[----:B0-----:R-:W2:Y:S02]  /*0da0*/  LDG.E.64 R4, desc[UR36][R4.64] ;  /* 0x0000002404047981 */ /* 0x001ea4000c1e1b00 */
[----:B--2---:R-:W-:-:S04]  /*0db0*/  ISETP.NE.U32.AND P0, PT, R4, RZ, PT ;  /* 0x000000ff0400720c */ /* 0x004fc80003f05070 */
[----:B------:R-:W-:-:S13]  /*0dc0*/  ISETP.NE.AND.EX P0, PT, R5, RZ, PT, P0 ;  /* 0x000000ff0500720c */ /* 0x000fda0003f05300 */
[----:B------:R-:W-:Y:S05]  /*0dd0*/  @!P0 BRA `(.L_x_8) ;  /* 0x0000000000088947 */ /* 0x000fea0003800000 */
[----:B------:R0:W5:Y:S01]  /*0de0*/  LD.E R22, desc[UR36][R4.64] ;  /* 0x0000002404167980 */ /* 0x000162000c101900 */
[----:B------:R-:W-:Y:S05]  /*0df0*/  BRA `(.L_x_9) ;  /* 0x0000000000247947 */ /* 0x000fea0003800000 */
.L_x_8:
[----:B------:R-:W-:Y:S02]  /*0e00*/  ULDC.64 UR4, c[0x0][0x588] ;  /* 0x0001620000047ab9 */ /* 0x000fe40000000a00 */
[----:B------:R-:W-:-:S04]  /*0e10*/  ISETP.NE.U32.AND P0, PT, RZ, UR4, PT ;  /* 0x00000004ff007c0c */ /* 0x000fc8000bf05070 */
[----:B------:R-:W-:-:S13]  /*0e20*/  ISETP.NE.AND.EX P0, PT, RZ, UR5, PT, P0 ;  /* 0x00000005ff007c0c */ /* 0x000fda000bf05300 */
[----:B------:R-:W-:Y:S05]  /*0e30*/  @!P0 BRA `(.L_x_10) ;  /* 0x00000000000c8947 */ /* 0x000fea0003800000 */
[----:B------:R-:W0:Y:S02]  /*0e40*/  LDC.64 R22, c[0x0][0x588] ;  /* 0x00016200ff167b82 */ /* 0x000e240000000a00 */
[----:B0-----:R1:W5:Y:S01]  /*0e50*/  LDG.E R22, desc[UR36][R22.64] ;  /* 0x0000002416167981 */ /* 0x001362000c1e1900 */
[----:B------:R-:W-:Y:S05]  /*0e60*/  BRA `(.L_x_9) ;  /* 0x0000000000087947 */ /* 0x000fea0003800000 */
.L_x_10:
[----:B------:R-:W-:Y:S02]  /*0e70*/  ULDC UR4, c[0x0][0x580] ;  /* 0x0001600000047ab9 */ /* 0x000fe40000000800 */
[----:B------:R-:W-:-:S07]  /*0e80*/  IMAD.U32 R22, RZ, RZ, UR4 ;  /* 0x00000004ff167e24 */ /* 0x000fce000f8e00ff */
.L_x_9:
[----:B------:R-:W-:Y:S02]  /*0e90*/  ULDC.64 UR4, c[0x0][0x5a0] ;  /* 0x0001680000047ab9 */ /* 0x000fe40000000a00 */
[----:B------:R-:W-:-:S04]  /*0ea0*/  ISETP.NE.U32.AND P0, PT, RZ, UR4, PT ;  /* 0x00000004ff007c0c */ /* 0x000fc8000bf05070 */
[----:B------:R-:W-:-:S13]  /*0eb0*/  ISETP.NE.AND.EX P0, PT, RZ, UR5, PT, P0 ;  /* 0x00000005ff007c0c */ /* 0x000fda000bf05300 */
[----:B------:R-:W-:Y:S05]  /*0ec0*/  @!P0 BRA `(.L_x_11) ;  /* 0x00000000001c8947 */ /* 0x000fea0003800000 */
[----:B0-----:R-:W0:Y:S02]  /*0ed0*/  LDC.64 R4, c[0x0][0x5a0] ;  /* 0x00016800ff047b82 */ /* 0x001e240000000a00 */
[----:B0-----:R-:W2:Y:S02]  /*0ee0*/  LDG.E.64 R4, desc[UR36][R4.64] ;  /* 0x0000002404047981 */ /* 0x001ea4000c1e1b00 */
[----:B--2---:R-:W-:-:S04]  /*0ef0*/  ISETP.NE.U32.AND P0, PT, R4, RZ, PT ;  /* 0x000000ff0400720c */ /* 0x004fc80003f05070 */
[----:B------:R-:W-:-:S13]  /*0f00*/  ISETP.NE.AND.EX P0, PT, R5, RZ, PT, P0 ;  /* 0x000000ff0500720c */ /* 0x000fda0003f05300 */
[----:B------:R-:W-:Y:S05]  /*0f10*/  @!P0 BRA `(.L_x_11) ;  /* 0x0000000000088947 */ /* 0x000fea0003800000 */
[----:B------:R0:W5:Y:S01]  /*0f20*/  LD.E R120, desc[UR36][R4.64] ;  /* 0x0000002404787980 */ /* 0x000162000c101900 */
[----:B------:R-:W-:Y:S05]  /*0f30*/  BRA `(.L_x_12) ;  /* 0x0000000000247947 */ /* 0x000fea0003800000 */
.L_x_11:
[----:B------:R-:W-:Y:S02]  /*0f40*/  ULDC.64 UR4, c[0x0][0x590] ;  /* 0x0001640000047ab9 */ /* 0x000fe40000000a00 */
[----:B------:R-:W-:-:S04]  /*0f50*/  ISETP.NE.U32.AND P0, PT, RZ, UR4, PT ;  /* 0x00000004ff007c0c */ /* 0x000fc8000bf05070 */
[----:B------:R-:W-:-:S13]  /*0f60*/  ISETP.NE.AND.EX P0, PT, RZ, UR5, PT, P0 ;  /* 0x00000005ff007c0c */ /* 0x000fda000bf05300 */
[----:B------:R-:W-:Y:S05]  /*0f70*/  @!P0 BRA `(.L_x_13) ;  /* 0x00000000000c8947 */ /* 0x000fea0003800000 */
[----:B------:R-:W2:Y:S02]  /*0f80*/  LDC.64 R120, c[0x0][0x590] ;  /* 0x00016400ff787b82 */ /* 0x000ea40000000a00 */
[----:B--2---:R2:W5:Y:S01]  /*0f90*/  LDG.E R120, desc[UR36][R120.64] ;  /* 0x0000002478787981 */ /* 0x004562000c1e1900 */
[----:B------:R-:W-:Y:S05]  /*0fa0*/  BRA `(.L_x_12) ;  /* 0x0000000000087947 */ /* 0x000fea0003800000 */
.L_x_13:
[----:B------:R-:W-:Y:S02]  /*0fb0*/  ULDC UR4, c[0x0][0x584] ;  /* 0x0001610000047ab9 */ /* 0x000fe40000000800 */
[----:B------:R-:W-:-:S07]  /*0fc0*/  IMAD.U32 R120, RZ, RZ, UR4 ;  /* 0x00000004ff787e24 */ /* 0x000fce000f8e00ff */
.L_x_12:
[----:B------:R-:W-:-:S13]  /*0fd0*/  LOP3.LUT P0, RZ, R0, 0xff, RZ, 0xc0, !PT ;  /* 0x000000ff00ff7812 */ /* 0x000fda000780c0ff */
[----:B------:R-:W-:Y:S05]  /*0fe0*/  @!P0 EXIT ;  /* 0x000000000000894d */ /* 0x000fea0003800000 */
[----:B0-----:R-:W2:Y:S01]  /*0ff0*/  LDC.64 R4, c[0x0][0x5c8] ;  /* 0x00017200ff047b82 */ /* 0x001ea20000000a00 */
[----:B------:R-:W-:Y:S01]  /*1000*/  ULDC UR4, c[0x0][0x28c] ;  /* 0x0000a30000047ab9 */ /* 0x000fe20000000800 */
[----:B------:R-:W-:Y:S01]  /*1010*/  UMOV UR38, URZ ;  /* 0x0000003f00267c82 */ /* 0x000fe20008000000 */
[----:B------:R-:W-:Y:S01]  /*1020*/  UIADD3 UR4, UR4, 0x1f, URZ ;  /* 0x0000001f04047890 */ /* 0x000fe2000fffe03f */
[----:B------:R-:W-:-:S03]  /*1030*/  UMOV UR39, URZ ;  /* 0x0000003f00277c82 */ /* 0x000fc60008000000 */
[----:B------:R-:W-:-:S04]  /*1040*/  USHF.R.S32.HI UR5, URZ, 0x1f, UR4 ;  /* 0x0000001f3f057899 */ /* 0x000fc80008011404 */
[----:B------:R-:W-:-:S04]  /*1050*/  ULEA.HI UR5, UR5, UR4, URZ, 0x5 ;  /* 0x0000000405057291 */ /* 0x000fc8000f8f283f */
[----:B------:R-:W-:Y:S01]  /*1060*/  USHF.R.S32.HI UR40, URZ, 0x5, UR5 ;  /* 0x000000053f287899 */ /* 0x000fe20008011405 */
[C-C-:B--2---:R-:W-:Y:S01]  /*1070*/  SHF.L.U64.HI R121, R4.reuse, 0x7, R5.reuse ;  /* 0x0000000704797819 */ /* 0x144fe20000010205 */
[C---:B------:R-:W-:Y:S01]  /*1080*/  IMAD.SHL.U32 R123, R4.reuse, 0x80, RZ ;  /* 0x00000080047b7824 */ /* 0x040fe200078e00ff */
[C---:B------:R-:W-:Y:S01]  /*1090*/  SHF.L.U64.HI R122, R4.reuse, 0x3, R5 ;  /* 0x00000003047a7819 */ /* 0x040fe20000010205 */
[----:B------:R-:W-:-:S08]  /*10a0*/  IMAD.SHL.U32 R124, R4, 0x8, RZ ;  /* 0x00000008047c7824 */ /* 0x000fd000078e00ff */
.L_x_67:
[----:B------:R-:W-:Y:S01]  /*10b0*/  LOP3.LUT R0, R18, 0x80, RZ, 0xc0, !PT ;  /* 0x0000008012007812 */ /* 0x000fe200078ec0ff */
[----:B0-----:R-:W0:Y:S01]  /*10c0*/  S2UR UR7, SR_CgaCtaId ;  /* 0x00000000000779c3 */ /* 0x001e220000008800 */
[----:B------:R-:W-:Y:S02]  /*10d0*/  UMOV UR6, 0x400 ;  /* 0x0000040000067882 */ /* 0x000fe40000000000 */
[----:B------:R-:W-:-:S06]  /*10e0*/  SHF.R.U32.HI R0, RZ, 0x7, R0 ;  /* 0x00000007ff007819 */ /* 0x000fcc0000011600 */
[----:B------:R-:W2:Y:S01]  /*10f0*/  SHFL.IDX PT, R0, R0, RZ, 0x1f ;  /* 0x00001fff00007589 */ /* 0x000ea200000e0000 */
[----:B0-----:R-:W-:Y:S01]  /*1100*/  ULEA UR42, UR7, UR6, 0x18 ;  /* 0x00000006072a7291 */ /* 0x001fe2000f8ec03f */
[----:B--2---:R-:W-:-:S13]  /*1110*/  R2UR UR4, R0 ;  /* 0x00000000000472ca */ /* 0x004fda00000e0000 */
[----:B------:R-:W-:-:S04]  /*1120*/  ULEA.HI UR5, UR4, UR4, URZ, 0x1 ;  /* 0x0000000404057291 */ /* 0x000fc8000f8f083f */
[----:B------:R-:W-:-:S04]  /*1130*/  ULOP3.LUT UR5, UR5, 0x1ffffe, URZ, 0xc0, !UPT ;  /* 0x001ffffe05057892 */ /* 0x000fc8000f8ec03f */
[----:B------:R-:W-:-:S03]  /*1140*/  UIADD3 UR5, UR4, -UR5, URZ ;  /* 0x8000000504057290 */ /* 0x000fc6000fffe03f */
[----:B------:R-:W-:Y:S01]  /*1150*/  ULDC UR4, c[0x0][0x28c] ;  /* 0x0000a30000047ab9 */ /* 0x000fe20000000800 */
[----:B------:R-:W-:Y:S01]  /*1160*/  ULEA UR5, UR5, UR42, 0xb ;  /* 0x0000002a05057291 */ /* 0x000fe2000f8e583f */
[----:B------:R-:W-:-:S03]  /*1170*/  ISETP.LT.AND P0, PT, RZ, UR4, PT ;  /* 0x00000004ff007c0c */ /* 0x000fc6000bf01270 */
[----:B------:R-:W-:-:S04]  /*1180*/  UIADD3 UR5, UR5, 0x180, URZ ;  /* 0x0000018005057890 */ /* 0x000fc8000fffe03f */
[----:B------:R-:W-:-:S04]  /*1190*/  USHF.R.U32.HI UR5, URZ, 0x4, UR5 ;  /* 0x000000043f057899 */ /* 0x000fc80008011605 */
[----:B------:R-:W-:Y:S02]  /*11a0*/  ULOP3.LUT UR41, UR5, 0x3fff, URZ, 0xc0, !UPT ;  /* 0x00003fff05297892 */ /* 0x000fe4000f8ec03f */
[----:B------:R-:W-:Y:S10]  /*11b0*/  @P0 BRA `(.L_x_14) ;  /* 0x0000000000400947 */ /* 0x000ff40003800000 */
[----:B------:R-:W-:Y:S01]  /*11c0*/  MOV R0, 0x0 ;  /* 0x0000000000007802 */ /* 0x000fe20000000f00 */
[----:B------:R-:W-:Y:S01]  /*11d0*/  ULDC.64 UR4, c[0x4][0x68] ;  /* 0x01001a0000047ab9 */ /* 0x000fe20000000a00 */
[----:B------:R-:W-:Y:S01]  /*11e0*/  ULDC.64 UR6, c[0x4][0x8] ;  /* 0x0100020000067ab9 */ /* 0x000fe20000000a00 */
[----:B------:R-:W-:Y:S01]  /*11f0*/  IMAD.U32 R4, RZ, RZ, UR4 ;  /* 0x00000004ff047e24 */ /* 0x000fe2000f8e00ff */
[----:B------:R0:W2:Y:S01]  /*1200*/  LDC.64 R14, c[0x4][R0] ;  /* 0x01000000000e7b82 */ /* 0x0000a20000000a00 */
[----:B------:R-:W-:Y:S01]  /*1210*/  IMAD.U32 R5, RZ, RZ, UR5 ;  /* 0x00000005ff057e24 */ /* 0x000fe2000f8e00ff */
[----:B------:R-:W-:Y:S01]  /*1220*/  ULDC.64 UR4, c[0x4][0x70] ;  /* 0x01001c0000047ab9 */ /* 0x000fe20000000a00 */
[----:B------:R-:W-:Y:S02]  /*1230*/  IMAD.U32 R10, RZ, RZ, UR6 ;  /* 0x00000006ff0a7e24 */ /* 0x000fe4000f8e00ff */
[----:B------:R-:W-:Y:S02]  /*1240*/  IMAD.U32 R6, RZ, RZ, UR4 ;  /* 0x00000004ff067e24 */ /* 0x000fe4000f8e00ff */
[----:B------:R-:W-:-:S02]  /*1250*/  IMAD.U32 R7, RZ, RZ, UR5 ;  /* 0x00000005ff077e24 */ /* 0x000fc4000f8e00ff */
[----:B------:R-:W-:Y:S02]  /*1260*/  IMAD.U32 R11, RZ, RZ, UR7 ;  /* 0x00000007ff0b7e24 */ /* 0x000fe4000f8e00ff */
[----:B------:R-:W-:Y:S02]  /*1270*/  IMAD.MOV.U32 R8, RZ, RZ, 0x1e1 ;  /* 0x000001e1ff087424 */ /* 0x000fe400078e00ff */
[----:B------:R-:W-:Y:S02]  /*1280*/  IMAD.MOV.U32 R12, RZ, RZ, 0x1 ;  /* 0x00000001ff0c7424 */ /* 0x000fe400078e00ff */
[----:B0-----:R-:W-:-:S07]  /*1290*/  IMAD.MOV.U32 R13, RZ, RZ, RZ ;  /* 0x000000ffff0d7224 */ /* 0x001fce00078e00ff */
[----:B------:R-:W-:-:S07]  /*12a0*/  LEPC R20, `(.L_x_14) ;  /* 0x000000001014794e */ /* 0x000fce0000000000 */
[----:B-12--5:R-:W-:Y:S05]  /*12b0*/  CALL.ABS.NOINC R14 ;  /* 0x000000000e007343 */ /* 0x026fea0003c00000 */
.L_x_14:
[----:B------:R-:W-:-:S04]  /*12c0*/  LOP3.LUT R0, R19, 0x1, RZ, 0xfc, !PT ;  /* 0x0000000113007812 */ /* 0x000fc800078efcff */
[----:B------:R-:W-:-:S13]  /*12d0*/  ISETP.NE.AND P0, PT, R0, 0x3, PT ;  /* 0x000000030000780c */ /* 0x000fda0003f05270 */
[----:B------:R-:W-:Y:S05]  /*12e0*/  @!P0 BRA `(.L_x_15) ;  /* 0x0000000000048947 */ /* 0x000fea0003800000 */
[----:B------:R-:W-:Y:S01]  /*12f0*/  BPT.TRAP 0x1 ;  /* 0x000000040000795c */ /* 0x000fe20000300000 */
.L_x_15:
[----:B------:R-:W-:Y:S02]  /*1300*/  IMAD.U32 R3, RZ, RZ, UR39 ;  /* 0x00000027ff037e24 */ /* 0x000fe4000f8e00ff */
[----:B------:R-:W-:-:S03]  /*1310*/  IMAD.U32 R0, RZ, RZ, UR38 ;  /* 0x00000026ff007e24 */ /* 0x000fc6000f8e00ff */
[----:B------:R-:W-:Y:S02]  /*1320*/  LEA R3, R3, UR42, 0x3 ;  /* 0x0000002a03037c11 */ /* 0x000fe4000f8e18ff */
[----:B------:R-:W-:-:S04]  /*1330*/  SHF.L.U32 R0, R0, 0x1f, RZ ;  /* 0x0000001f00007819 */ /* 0x000fc800000006ff */
[----:B------:R0:W2:Y:S01]  /*1340*/  SYNCS.PHASECHK.TRANS64.TRYWAIT P1, [R3+URZ], R0 ;  /* 0x00000000030075a7 */ /* 0x0000a2000802017f */
[----:B------:R-:W-:Y:S05]  /*1350*/  @!P0 BRA `(.L_x_16) ;  /* 0x0000000000048947 */ /* 0x000fea0003800000 */
[----:B------:R-:W-:Y:S01]  /*1360*/  BPT.TRAP 0x1 ;  /* 0x000000040000795c */ /* 0x000fe20000300000 */
.L_x_16:
[----:B--2---:R-:W-:Y:S05]  /*1370*/  @P1 BRA `(.L_x_17) ;  /* 0x0000000000081947 */ /* 0x004fea0003800000 */
[----:B------:R-:W2:Y:S02]  /*1380*/  SYNCS.PHASECHK.TRANS64.TRYWAIT P1, [R3+URZ], R0 ;  /* 0x00000000030075a7 */ /* 0x000ea4000802017f */
[----:B--2---:R-:W-:Y:S05]  /*1390*/  @!P1 BRA `(.L_x_18) ;  /* 0x0000008400209947 */ /* 0x004fea0003800000 */
.L_x_17:
[----:B------:R-:W-:-:S04]  /*13a0*/  UISETP.LT.AND UP0, UPT, UR40, 0x1, UPT ;  /* 0x000000012800788c */ /* 0x000fc8000bf01270 */
[----:B------:R-:W-:-:S06]  /*13b0*/  USEL UR4, UR40, 0x1, UP0 ;  /* 0x0000000128047887 */ /* 0x000fcc0008000000 */
[----:B0-2---:R-:W-:Y:S01]  /*13c0*/  IMAD.U32 R0, RZ, RZ, UR4 ;  /* 0x00000004ff007e24 */ /* 0x005fe2000f8e00ff */
[----:B------:R-:W-:Y:S05]  /*13d0*/  WARPSYNC.ALL ;  /* 0x0000000000007948 */ /* 0x000fea0003800000 */
[----:B------:R-:W-:-:S04]  /*13e0*/  IADD3 R0, -R0, UR40, RZ ;  /* 0x0000002800007c10 */ /* 0x000fc8000fffe1ff */
[----:B------:R-:W-:Y:S01]  /*13f0*/  ISETP.GE.AND P1, PT, R0, 0x1, PT ;  /* 0x000000010000780c */ /* 0x000fe20003f26270 */
[----:B------:R-:W-:Y:S01]  /*1400*/  UIADD3 UR4, UR42, 0x30180, URZ ;  /* 0x000301802a047890 */ /* 0x000fe2000fffe03f */
[----:B------:R-:W-:Y:S01]  /*1410*/  WARPGROUP.ARRIVE ;  /* 0x00000000000079c5 */ /* 0x000fe20000000000 */
[----:B------:R-:W-:Y:S02]  /*1420*/  ULOP3.LUT UR8, UR41, 0x10000, URZ, 0xfc, !UPT ;  /* 0x0001000029087892 */ /* 0x000fe4000f8efc3f */
[----:B------:R-:W-:Y:S02]  /*1430*/  USHF.R.U32.HI UR4, URZ, 0x4, UR4 ;  /* 0x000000043f047899 */ /* 0x000fe40008011604 */
[----:B------:R-:W-:Y:S02]  /*1440*/  ULEA UR10, UR39, UR8, 0xa ;  /* 0x00000008270a7291 */ /* 0x000fe4000f8e503f */
[----:B------:R-:W-:Y:S01]  /*1450*/  ULOP3.LUT UR4, UR4, 0x3fff, URZ, 0xc0, !UPT ;  /* 0x00003fff04047892 */ /* 0x000fe2000f8ec03f */
[----:B------:R-:W-:Y:S01]  /*1460*/  UMOV UR5, 0xc0000010 ;  /* 0xc000001000057882 */ /* 0x000fe20000000000 */
[----:B------:R-:W-:-:S02]  /*1470*/  UMOV UR7, 0xc0000010 ;  /* 0xc000001000077882 */ /* 0x000fc40000000000 */
[----:B------:R-:W-:Y:S01]  /*1480*/  ULOP3.LUT UR9, UR4, 0x10000, URZ, 0xfc, !UPT ;  /* 0x0001000004097892 */ /* 0x000fe2000f8efc3f */
[----:B------:R-:W-:Y:S02]  /*1490*/  UMOV UR13, UR5 ;  /* 0x00000005000d7c82 */ /* 0x000fe40008000000 */
[----:B------:R-:W-:Y:S01]  /*14a0*/  UMOV UR4, UR10 ;  /* 0x0000000a00047c82 */ /* 0x000fe20008000000 */
[----:B------:R-:W-:Y:S01]  /*14b0*/  UIMAD UR6, UR39, 0x60, UR9 ;  /* 0x00000060270678a4 */ /* 0x000fe2000f8e0209 */
[----:B------:R-:W-:Y:S01]  /*14c0*/  UMOV UR12, UR4 ;  /* 0x00000004000c7c82 */ /* 0x000fe20008000000 */
[----:B------:R-:W-:Y:S02]  /*14d0*/  UMOV UR15, 0xc0000010 ;  /* 0xc0000010000f7882 */ /* 0x000fe40000000000 */
[----:B------:R-:W-:Y:S02]  /*14e0*/  UIADD3 UR14, UR6, 0x20, URZ ;  /* 0x00000020060e7890 */ /* 0x000fe4000fffe03f */
[----:B------:R-:W-:Y:S01]  /*14f0*/  UIADD3 UR18, UR6, 0x40, URZ ;  /* 0x0000004006127890 */ /* 0x000fe2000fffe03f */
[----:B------:R-:W-:-:S02]  /*1500*/  UMOV UR16, UR4 ;  /* 0x0000000400107c82 */ /* 0x000fc40008000000 */
[----:B------:R-:W-:Y:S01]  /*1510*/  IGMMA.64x16x32.S8.S8 R112, gdesc[UR4], RZ, !UPT, gsb0 ;  /* 0x00600000047079f1 */ /* 0x000fe2000c0410ff */
[----:B------:R-:W-:Y:S01]  /*1520*/  UMOV UR17, UR5 ;  /* 0x0000000500117c82 */ /* 0x000fe20008000000 */
[----:B------:R-:W-:Y:S01]  /*1530*/  UMOV UR19, 0xc0000010 ;  /* 0xc000001000137882 */ /* 0x000fe20000000000 */
[----:B------:R-:W-:Y:S01]  /*1540*/  UIADD3 UR11, UR10, 0x100, URZ ;  /* 0x000001000a0b7890 */ /* 0x000fe2000fffe03f */
[----:B------:R-:W-:Y:S02]  /*1550*/  WARPGROUP.DEPBAR.LE gsb0, 0x0 ;  /* 0x00008000000079c5 */ /* 0x000fe40000010000 */
[----:B------:R-:W-:-:S06]  /*1560*/  WARPGROUP.ARRIVE ;  /* 0x00000000000079c5 */ /* 0x000fcc0000000000 */
[----:B------:R-:W-:Y:S03]  /*1570*/  IGMMA.64x16x32.S8.S8 R80, gdesc[UR12], RZ, !UPT, gsb0 ;  /* 0x006000000c5079f1 */ /* 0x000fe6000c0410ff */
[----:B------:R-:W-:Y:S02]  /*1580*/  WARPGROUP.DEPBAR.LE gsb0, 0x0 ;  /* 0x00008000000079c5 */ /* 0x000fe40000010000 */
[----:B------:R-:W-:-:S06]  /*1590*/  WARPGROUP.ARRIVE ;  /* 0x00000000000079c5 */ /* 0x000fcc0000000000 */
[----:B------:R-:W-:Y:S01]  /*15a0*/  IGMMA.64x16x32.S8.S8 R48, gdesc[UR16], RZ, !UPT, gsb0 ;  /* 0x00600000103079f1 */ /* 0x000fe2000c0410ff */
[----:B------:R-:W-:Y:S01]  /*15b0*/  UMOV UR16, UR11 ;  /* 0x0000000b00107c82 */ /* 0x000fe20008000000 */
[----:B------:R-:W-:Y:S01]  /*15c0*/  UMOV UR17, 0xc0000010 ;  /* 0xc000001000117882 */ /* 0x000fe20000000000 */
[----:B------:R-:W-:Y:S01]  /*15d0*/  UMOV UR12, UR16 ;  /* 0x00000010000c7c82 */ /* 0x000fe20008000000 */
[----:B------:R-:W-:Y:S01]  /*15e0*/  UMOV UR13, UR17 ;  /* 0x00000011000d7c82 */ /* 0x000fe20008000000 */
[----:B------:R-:W-:Y:S01]  /*15f0*/  UMOV UR4, UR16 ;  /* 0x0000001000047c82 */ /* 0x000fe20008000000 */
[----:B------:R-:W-:Y:S01]  /*1600*/  UMOV UR5, UR17 ;  /* 0x0000001100057c82 */ /* 0x000fe20008000000 */
[----:B------:R-:W-:Y:S02]  /*1610*/  UIADD3 UR11, UR10, 0x200, URZ ;  /* 0x000002000a0b7890 */ /* 0x000fe4000fffe03f */
[----:B------:R-:W-:Y:S01]  /*1620*/  UIADD3 UR10, UR10, 0x300, URZ ;  /* 0x000003000a0a7890 */ /* 0x000fe2000fffe03f */
[----:B------:R-:W-:-:S02]  /*1630*/  WARPGROUP.DEPBAR.LE gsb0, 0x0 ;  /* 0x00008000000079c5 */ /* 0x000fc40000010000 */
[----:B------:R-:W-:-:S06]  /*1640*/  WARPGROUP.ARRIVE ;  /* 0x00000000000079c5 */ /* 0x000fcc0000000000 */
[----:B------:R-:W-:Y:S03]  /*1650*/  IGMMA.64x16x32.S8.S8 R40, gdesc[UR16], RZ, !UPT, gsb0 ;  /* 0x00600000102879f1 */ /* 0x000fe6000c0410ff */
        /* <DEDUP_REMOVED lines=12> */
[----:B------:R-:W-:Y:S02]  /*1720*/  WARPGROUP.DEPBAR.LE gsb0, 0x0 ;  /* 0x00008000000079c5 */ /* 0x000fe40000010000 */
        /* <DEDUP_REMOVED lines=22> */
[----:B------:R-:W-:Y:S03]  /*1890*/  IGMMA.64x16x32.S8.S8 R88, gdesc[UR4], RZ, !UPT, gsb0 ;  /* 0x00600000045879f1 */ /* 0x000fe6000c0410ff */
[----:B------:R-:W-:Y:S02]  /*18a0*/  WARPGROUP.DEPBAR.LE gsb0, 0x0 ;  /* 0x00008000000079c5 */ /* 0x000fe40000010000 */
[----:B------:R-:W-:Y:S05]  /*18b0*/  @!P1 BRA `(.L_x_19) ;  /* 0x0000000400b89947 */ /* 0x000fea0003800000 */
[----:B------:R-:W-:Y:S02]  /*18c0*/  UIADD3 UR10, UR39, 0x1, URZ ;  /* 0x00000001270a7890 */ /* 0x000fe4000fffe03f */
[----:B------:R-:W-:Y:S02]  /*18d0*/  UMOV UR11, UR39 ;  /* 0x00000027000b7c82 */ /* 0x000fe40008000000 */
[----:B------:R-:W-:-:S04]  /*18e0*/  UISETP.NE.AND UP0, UPT, UR10, 0xc, UPT ;  /* 0x0000000c0a00788c */ /* 0x000fc8000bf05270 */
[----:B------:R-:W-:Y:S02]  /*18f0*/  USEL UR4, URZ, 0x1, UP0 ;  /* 0x000000013f047887 */ /* 0x000fe40008000000 */
[----:B------:R-:W-:Y:S02]  /*1900*/  USEL UR10, UR10, URZ, UP0 ;  /* 0x0000003f0a0a7287 */ /* 0x000fe40008000000 */
[----:B------:R-:W-:-:S06]  /*1910*/  ULOP3.LUT UR4, UR38, UR4, URZ, 0x3c, !UPT ;  /* 0x0000000426047292 */ /* 0x000fcc000f8e3c3f */
[----:B------:R-:W-:-:S07]  /*1920*/  IMAD.U32 R5, RZ, RZ, UR4 ;  /* 0x00000004ff057e24 */ /* 0x000fce000f8e00ff */
.L_x_26:
[----:B0-2---:R-:W-:Y:S05]  /*1930*/  @!P0 BRA `(.L_x_20) ;  /* 0x0000000000048947 */ /* 0x005fea0003800000 */
[----:B------:R-:W-:Y:S01]  /*1940*/  BPT.TRAP 0x1 ;  /* 0x000000040000795c */ /* 0x000fe20000300000 */
.L_x_20:
[----:B------:R-:W0:Y:S01]  /*1950*/  S2UR UR4, SR_CgaCtaId ;  /* 0x00000000000479c3 */ /* 0x000e220000008800 */
[----:B------:R-:W-:Y:S01]  /*1960*/  UMOV UR20, 0x400 ;  /* 0x0000040000147882 */ /* 0x000fe20000000000 */
[----:B------:R-:W-:Y:S01]  /*1970*/  SHF.L.U32 R3, R5, 0x1f, RZ ;  /* 0x0000001f05037819 */ /* 0x000fe200000006ff */
[----:B0-----:R-:W-:-:S04]  /*1980*/  ULEA UR20, UR4, UR20, 0x18 ;  /* 0x0000001404147291 */ /* 0x001fc8000f8ec03f */
[----:B------:R-:W-:-:S09]  /*1990*/  ULEA UR4, UR10, UR20, 0x3 ;  /* 0x000000140a047291 */ /* 0x000fd2000f8e183f */
[----:B------:R0:W2:Y:S01]  /*19a0*/  SYNCS.PHASECHK.TRANS64.TRYWAIT P1, [UR4], R3 ;  /* 0x00000003ff0075a7 */ /* 0x0000a20008020144 */
[----:B------:R-:W-:Y:S05]  /*19b0*/  @!P0 BRA `(.L_x_21) ;  /* 0x0000000000048947 */ /* 0x000fea0003800000 */
[----:B------:R-:W-:Y:S01]  /*19c0*/  BPT.TRAP 0x1 ;  /* 0x000000040000795c */ /* 0x000fe20000300000 */
.L_x_21:
[----:B--2---:R-:W-:Y:S05]  /*19d0*/  @P1 BRA `(.L_x_22) ;  /* 0x0000000000081947 */ /* 0x004fea0003800000 */
[----:B------:R-:W2:Y:S02]  /*19e0*/  SYNCS.PHASECHK.TRANS64.TRYWAIT P1, [UR4], R3 ;  /* 0x00000003ff0075a7 */ /* 0x000ea40008020144 */
[----:B--2---:R-:W-:Y:S05]  /*19f0*/  @!P1 BRA `(.L_x_23) ;  /* 0x0000007c009c9947 */ /* 0x004fea0003800000 */
.L_x_22:
[----:B------:R-:W-:Y:S01]  /*1a00*/  ULEA UR21, UR10, UR8, 0xa ;  /* 0x000000080a157291 */ /* 0x000fe2000f8e503f */
[----:B------:R-:W-:Y:S01]  /*1a10*/  WARPGROUP.ARRIVE ;  /* 0x00000000000079c5 */ /* 0x000fe20000000000 */
[----:B------:R-:W-:Y:S01]  /*1a20*/  UIMAD UR14, UR10, 0x60, UR9 ;  /* 0x000000600a0e78a4 */ /* 0x000fe2000f8e0209 */
[----:B------:R-:W-:Y:S01]  /*1a30*/  UMOV UR13, 0xc0000010 ;  /* 0xc0000010000d7882 */ /* 0x000fe20000000000 */
[----:B------:R-:W-:Y:S02]  /*1a40*/  UMOV UR15, 0xc0000010 ;  /* 0xc0000010000f7882 */ /* 0x000fe40000000000 */
[----:B------:R-:W-:Y:S01]  /*1a50*/  UIADD3 UR6, UR14, 0x20, URZ ;  /* 0x000000200e067890 */ /* 0x000fe2000fffe03f */
[----:B------:R-:W-:Y:S01]  /*1a60*/  UMOV UR12, UR21 ;  /* 0x00000015000c7c82 */ /* 0x000fe20008000000 */
[----:B------:R-:W-:Y:S01]  /*1a70*/  UMOV UR5, UR13 ;  /* 0x0000000d00057c82 */ /* 0x000fe20008000000 */
[----:B------:R-:W-:Y:S02]  /*1a80*/  UMOV UR4, UR12 ;  /* 0x0000000c00047c82 */ /* 0x000fe40008000000 */
[----:B------:R-:W-:Y:S01]  /*1a90*/  IGMMA.64x16x32.S8.S8 R112, gdesc[UR12], R112, gsb0 ;  /* 0x006000000c7079f1 */ /* 0x000fe20008041070 */
[----:B------:R-:W-:Y:S01]  /*1aa0*/  UMOV UR7, 0xc0000010 ;  /* 0xc000001000077882 */ /* 0x000fe20000000000 */
[----:B------:R-:W-:Y:S01]  /*1ab0*/  UIADD3 UR18, UR14, 0x40, URZ ;  /* 0x000000400e127890 */ /* 0x000fe2000fffe03f */
[----:B------:R-:W-:Y:S01]  /*1ac0*/  UMOV UR16, UR12 ;  /* 0x0000000c00107c82 */ /* 0x000fe20008000000 */
[----:B------:R-:W-:Y:S01]  /*1ad0*/  UMOV UR17, UR13 ;  /* 0x0000000d00117c82 */ /* 0x000fe20008000000 */
[----:B------:R-:W-:Y:S01]  /*1ae0*/  UMOV UR19, 0xc0000010 ;  /* 0xc000001000137882 */ /* 0x000fe20000000000 */
[----:B------:R-:W-:Y:S01]  /*1af0*/  UIADD3 UR22, UR21, 0x100, URZ ;  /* 0x0000010015167890 */ /* 0x000fe2000fffe03f */
[----:B------:R-:W-:-:S02]  /*1b00*/  WARPGROUP.DEPBAR.LE gsb0, 0x0 ;  /* 0x00008000000079c5 */ /* 0x000fc40000010000 */
[----:B------:R-:W-:-:S06]  /*1b10*/  WARPGROUP.ARRIVE ;  /* 0x00000000000079c5 */ /* 0x000fcc0000000000 */
[----:B------:R-:W-:Y:S03]  /*1b20*/  IGMMA.64x16x32.S8.S8 R80, gdesc[UR4], R80, gsb0 ;  /* 0x00600000045079f1 */ /* 0x000fe60008041050 */
[----:B------:R-:W-:Y:S02]  /*1b30*/  WARPGROUP.DEPBAR.LE gsb0, 0x0 ;  /* 0x00008000000079c5 */ /* 0x000fe40000010000 */
[----:B------:R-:W-:-:S06]  /*1b40*/  WARPGROUP.ARRIVE ;  /* 0x00000000000079c5 */ /* 0x000fcc0000000000 */
[----:B------:R-:W-:Y:S01]  /*1b50*/  IGMMA.64x16x32.S8.S8 R48, gdesc[UR16], R48, gsb0 ;  /* 0x00600000103079f1 */ /* 0x000fe20008041030 */
        /* <DEDUP_REMOVED lines=10> */
[----:B------:R-:W-:Y:S03]  /*1c00*/  IGMMA.64x16x32.S8.S8 R40, gdesc[UR16], R40, gsb0 ;  /* 0x00600000102879f1 */ /* 0x000fe60008041028 */
[----:B------:R-:W-:Y:S02]  /*1c10*/  WARPGROUP.DEPBAR.LE gsb0, 0x0 ;  /* 0x00008000000079c5 */ /* 0x000fe40000010000 */
        /* <DEDUP_REMOVED lines=34> */
[----:B------:R-:W-:Y:S03]  /*1e40*/  IGMMA.64x16x32.S8.S8 R88, gdesc[UR12], R88, gsb0 ;  /* 0x006000000c5879f1 */ /* 0x000fe60008041058 */
[----:B------:R-:W-:Y:S02]  /*1e50*/  WARPGROUP.DEPBAR.LE gsb0, 0x0 ;  /* 0x00008000000079c5 */ /* 0x000fe40000010000 */
[----:B------:R-:W-:Y:S05]  /*1e60*/  @!P0 BRA `(.L_x_24) ;  /* 0x0000000000048947 */ /* 0x000fea0003800000 */
[----:B------:R-:W-:Y:S01]  /*1e70*/  BPT.TRAP 0x1 ;  /* 0x000000040000795c */ /* 0x000fe20000300000 */
.L_x_24:
[----:B------:R-:W-:Y:S01]  /*1e80*/  ULEA UR20, UR11, UR20, 0x3 ;  /* 0x000000140b147291 */ /* 0x000fe2000f8e183f */
[----:B------:R-:W-:-:S03]  /*1e90*/  ISETP.GT.U32.AND P1, PT, R19, 0x1, PT ;  /* 0x000000011300780c */ /* 0x000fc60003f24070 */
[----:B------:R-:W-:-:S04]  /*1ea0*/  UIADD3 UR20, UR20, 0x60, URZ ;  /* 0x0000006014147890 */ /* 0x000fc8000fffe03f */
[----:B------:R-:W-:-:S09]  /*1eb0*/  UPRMT UR20, URZ, 0x654, UR20 ;  /* 0x000006543f147896 */ /* 0x000fd20008000014 */
[----:B------:R-:W-:Y:S01]  /*1ec0*/  SYNCS.ARRIVE.TRANS64.RED.A1T0 RZ, [UR20], RZ ;  /* 0x000000ffffff79a7 */ /* 0x000fe20008100414 */
[----:B------:R-:W-:Y:S05]  /*1ed0*/  @P1 BRA `(.L_x_25) ;  /* 0x0000000000041947 */ /* 0x000fea0003800000 */
[----:B------:R-:W-:Y:S01]  /*1ee0*/  BPT.TRAP 0x1 ;  /* 0x000000040000795c */ /* 0x000fe20000300000 */
.L_x_25:
[----:B------:R-:W-:Y:S01]  /*1ef0*/  UIADD3 UR10, UR10, 0x1, URZ ;  /* 0x000000010a0a7890 */ /* 0x000fe2000fffe03f */
[C---:B------:R-:W-:Y:S01]  /*1f00*/  ISETP.GT.AND P1, PT, R0.reuse, 0x1, PT ;  /* 0x000000010000780c */ /* 0x040fe20003f24270 */
[----:B------:R-:W-:Y:S01]  /*1f10*/  UIADD3 UR11, UR11, 0x1, URZ ;  /* 0x000000010b0b7890 */ /* 0x000fe2000fffe03f */
[----:B------:R-:W-:Y:S01]  /*1f20*/  VIADD R0, R0, 0xffffffff ;  /* 0xffffffff00007836 */ /* 0x000fe20000000000 */
[----:B------:R-:W-:Y:S02]  /*1f30*/  UISETP.NE.AND UP0, UPT, UR10, 0xc, UPT ;  /* 0x0000000c0a00788c */ /* 0x000fe4000bf05270 */
[----:B------:R-:W-:Y:S02]  /*1f40*/  UISETP.NE.AND UP1, UPT, UR11, 0xc, UPT ;  /* 0x0000000c0b00788c */ /* 0x000fe4000bf25270 */
[----:B------:R-:W-:Y:S02]  /*1f50*/  USEL UR4, URZ, 0x1, UP0 ;  /* 0x000000013f047887 */ /* 0x000fe40008000000 */
[----:B------:R-:W-:-:S02]  /*1f60*/  USEL UR10, UR10, URZ, UP0 ;  /* 0x0000003f0a0a7287 */ /* 0x000fc40008000000 */
[----:B------:R-:W-:Y:S02]  /*1f70*/  USEL UR11, UR11, URZ, UP1 ;  /* 0x0000003f0b0b7287 */ /* 0x000fe40008800000 */
[----:B------:R-:W-:Y:S01]  /*1f80*/  LOP3.LUT R5, R5, UR4, RZ, 0x3c, !PT ;  /* 0x0000000405057c12 */ /* 0x000fe2000f8e3cff */
[----:B------:R-:W-:Y:S09]  /*1f90*/  @P1 BRA `(.L_x_26) ;  /* 0xfffffff800641947 */ /* 0x000ff2000383ffff */
.L_x_19:
[----:B------:R-:W3:Y:S02]  /*1fa0*/  LDC R0, c[0x0][0x28c] ;  /* 0x0000a300ff007b82 */ /* 0x000ee40000000800 */
[----:B---3--:R-:W-:-:S13]  /*1fb0*/  ISETP.GE.AND P1, PT, R0, 0x1, PT ;  /* 0x000000010000780c */ /* 0x008fda0003f26270 */
[----:B------:R-:W-:Y:S05]  /*1fc0*/  @!P1 BRA `(.L_x_27) ;  /* 0x0000000000489947 */ /* 0x000fea0003800000 */
[----:B------:R-:W-:Y:S05]  /*1fd0*/  @!P0 BRA `(.L_x_28) ;  /* 0x0000000000048947 */ /* 0x000fea0003800000 */
[----:B------:R-:W-:Y:S01]  /*1fe0*/  BPT.TRAP 0x1 ;  /* 0x000000040000795c */ /* 0x000fe20000300000 */
.L_x_28:
[----:B------:R-:W3:Y:S01]  /*1ff0*/  S2UR UR7, SR_CgaCtaId ;  /* 0x00000000000779c3 */ /* 0x000ee20000008800 */
[----:B------:R-:W-:Y:S01]  /*2000*/  UISETP.LT.AND UP0, UPT, UR40, 0x1, UPT ;  /* 0x000000012800788c */ /* 0x000fe2000bf01270 */
[----:B------:R-:W-:-:S03]  /*2010*/  ISETP.GT.U32.AND P0, PT, R19, 0x1, PT ;  /* 0x000000011300780c */ /* 0x000fc60003f04070 */
[----:B------:R-:W-:-:S04]  /*2020*/  USEL UR6, UR40, 0x1, UP0 ;  /* 0x0000000128067887 */ /* 0x000fc80008000000 */
[----:B------:R-:W-:-:S04]  /*2030*/  UIADD3 UR6, UR39, UR40, -UR6 ;  /* 0x0000002827067290 */ /* 0x000fc8000fffe806 */
[----:B------:R-:W-:-:S04]  /*2040*/  UIMAD.WIDE.U32 UR4, UR6, -0x55555555, URZ ;  /* 0xaaaaaaab060478a5 */ /* 0x000fc8000f8e003f */
[----:B------:R-:W-:-:S03]  /*2050*/  USHF.R.U32.HI UR4, URZ, 0x3, UR5 ;  /* 0x000000033f047899 */ /* 0x000fc60008011605 */
[----:B------:R-:W-:Y:S01]  /*2060*/  UMOV UR5, 0x400 ;  /* 0x0000040000057882 */ /* 0x000fe20000000000 */
[----:B------:R-:W-:Y:S02]  /*2070*/  UIMAD UR6, UR4, -0xc, UR6 ;  /* 0xfffffff4040678a4 */ /* 0x000fe4000f8e0206 */
[----:B---3--:R-:W-:-:S04]  /*2080*/  ULEA UR5, UR7, UR5, 0x18 ;  /* 0x0000000507057291 */ /* 0x008fc8000f8ec03f */
[----:B------:R-:W-:-:S04]  /*2090*/  ULEA UR6, UR6, UR5, 0x3 ;  /* 0x0000000506067291 */ /* 0x000fc8000f8e183f */
[----:B------:R-:W-:-:S04]  /*20a0*/  UIADD3 UR6, UR6, 0x60, URZ ;  /* 0x0000006006067890 */ /* 0x000fc8000fffe03f */
[----:B------:R-:W-:-:S09]  /*20b0*/  UPRMT UR6, URZ, 0x654, UR6 ;  /* 0x000006543f067896 */ /* 0x000fd20008000006 */
[----:B------:R-:W-:Y:S01]  /*20c0*/  SYNCS.ARRIVE.TRANS64.RED.A1T0 RZ, [UR6], RZ ;  /* 0x000000ffffff79a7 */ /* 0x000fe20008100406 */
[----:B------:R-:W-:Y:S05]  /*20d0*/  @P0 BRA `(.L_x_27) ;  /* 0x0000000000040947 */ /* 0x000fea0003800000 */
[----:B------:R-:W-:Y:S01]  /*20e0*/  BPT.TRAP 0x1 ;  /* 0x000000040000795c */ /* 0x000fe20000300000 */
.L_x_27:
[----:B------:R-:W3:Y:S01]  /*20f0*/  LDC R6, c[0x0][0x288] ;  /* 0x0000a200ff067b82 */ /* 0x000ee20000000800 */
[--C-:B------:R-:W-:Y:S01]  /*2100*/  SHF.R.U32.HI R0, RZ, 0x2, R18.reuse ;  /* 0x00000002ff007819 */ /* 0x100fe20000011612 */
[----:B------:R-:W-:Y:S01]  /*2110*/  IMAD R11, R127, 0x30, RZ ;  /* 0x000000307f0b7824 */ /* 0x000fe200078e02ff */
[----:B------:R-:W-:Y:S01]  /*2120*/  SHF.R.U32.HI R5, RZ, 0x7, R18 ;  /* 0x00000007ff057819 */ /* 0x000fe20000011612 */
[----:B------:R-:W-:Y:S01]  /*2130*/  UIADD3 UR39, UR40, UR39, URZ ;  /* 0x0000002728277290 */ /* 0x000fe2000fffe03f */
[----:B0-2---:R-:W-:Y:S01]  /*2140*/  LOP3.LUT R3, R0, 0x7, RZ, 0xc0, !PT ;  /* 0x0000000700037812 */ /* 0x005fe200078ec0ff */
[----:B------:R-:W-:Y:S01]  /*2150*/  ULDC UR7, c[0x0][0x284] ;  /* 0x0000a10000077ab9 */ /* 0x000fe20000000800 */
[----:B------:R-:W-:Y:S01]  /*2160*/  LOP3.LUT R0, R5, 0x1, RZ, 0xc0, !PT ;  /* 0x0000000105007812 */ /* 0x000fe200078ec0ff */
[----:B------:R-:W-:Y:S01]  /*2170*/  UISETP.GT.U32.AND UP0, UPT, UR39, 0xb, UPT ;  /* 0x0000000b2700788c */ /* 0x000fe2000bf04070 */
[C---:B------:R-:W-:Y:S01]  /*2180*/  LOP3.LUT R4, R18.reuse, 0x60, RZ, 0xc0, !PT ;  /* 0x0000006012047812 */ /* 0x040fe200078ec0ff */
[----:B------:R-:W-:Y:S01]  /*2190*/  UISETP.GE.U32.AND UP1, UPT, UR40, 0xc, UPT ;  /* 0x0000000c2800788c */ /* 0x000fe2000bf26070 */
[----:B------:R-:W-:Y:S01]  /*21a0*/  LOP3.LUT R5, R18, 0x3, RZ, 0xc0, !PT ;  /* 0x0000000312057812 */ /* 0x000fe200078ec0ff */
[----:B------:R-:W-:Y:S01]  /*21b0*/  IMAD.SHL.U32 R8, R0, 0x40, RZ ;  /* 0x0000004000087824 */ /* 0x000fe200078e00ff */
[----:B------:R-:W-:Y:S01]  /*21c0*/  SHF.R.U32.HI R4, RZ, 0x1, R4 ;  /* 0x00000001ff047819 */ /* 0x000fe20000011604 */
[----:B------:R-:W-:Y:S01]  /*21d0*/  UISETP.LT.U32.AND UP0, UPT, UR40, 0xc, UP0 ;  /* 0x0000000c2800788c */ /* 0x000fe20008701070 */
[----:B------:R-:W-:Y:S01]  /*21e0*/  SHF.R.S32.HI R14, RZ, 0x1f, R125 ;  /* 0x0000001fff0e7819 */ /* 0x000fe2000001147d */
[----:B------:R-:W-:Y:S01]  /*21f0*/  ULDC.64 UR8, c[0x0][0x5d0] ;  /* 0x0001740000087ab9 */ /* 0x000fe20000000a00 */
[--C-:B------:R-:W-:Y:S01]  /*2200*/  IADD3 R7, RZ, -R4, -R3.reuse ;  /* 0x80000004ff077210 */ /* 0x100fe20007ffe803 */
[----:B------:R-:W-:Y:S01]  /*2210*/  UIMAD.WIDE.U32 UR4, UR39, -0x55555555, URZ ;  /* 0xaaaaaaab270478a5 */ /* 0x000fe2000f8e003f */
[----:B------:R-:W-:Y:S01]  /*2220*/  LOP3.LUT R3, R8, 0x40, R3, 0xe2, !PT ;  /* 0x0000004008037812 */ /* 0x000fe200078ee203 */
[----:B------:R-:W-:Y:S01]  /*2230*/  IMAD.SHL.U32 R8, R18, 0x2, RZ ;  /* 0x0000000212087824 */ /* 0x000fe200078e00ff */
[----:B------:R-:W-:Y:S01]  /*2240*/  USEL UR6, URZ, 0x1, !UP0 ;  /* 0x000000013f067887 */ /* 0x000fe2000c000000 */
[----:B------:R-:W-:Y:S01]  /*2250*/  IMAD R0, R0, -0x40, R7 ;  /* 0xffffffc000007824 */ /* 0x000fe200078e0207 */
[----:B------:R-:W-:Y:S01]  /*2260*/  USHF.R.U32.HI UR4, URZ, 0x3, UR5 ;  /* 0x000000033f047899 */ /* 0x000fe20008011605 */
[----:B---3--:R-:W-:Y:S01]  /*2270*/  IMAD R10, R5, -0x2, R6 ;  /* 0xfffffffe050a7824 */ /* 0x008fe200078e0206 */
[C---:B------:R-:W-:Y:S01]  /*2280*/  ISETP.GE.AND P0, PT, R11.reuse, R6, PT ;  /* 0x000000060b00720c */ /* 0x040fe20003f06270 */
[----:B------:R-:W-:Y:S01]  /*2290*/  IMAD.SHL.U32 R5, R126, 0x200, RZ ;  /* 0x000002007e057824 */ /* 0x000fe200078e00ff */
[----:B------:R-:W-:Y:S01]  /*22a0*/  LOP3.LUT R8, R11, 0x6, R8, 0xf8, !PT ;  /* 0x000000060b087812 */ /* 0x000fe200078ef808 */
[----:B------:R-:W-:Y:S01]  /*22b0*/  IMAD R6, R14, UR8, RZ ;  /* 0x000000080e067c24 */ /* 0x000fe2000f8e02ff */
[----:B------:R-:W-:Y:S01]  /*22c0*/  ULOP3.LUT UR38, UR38, UR6, URZ, 0x3c, !UPT ;  /* 0x0000000626267292 */ /* 0x000fe2000f8e3c3f */
[----:B------:R-:W-:Y:S01]  /*22d0*/  IMAD.WIDE R126, R126, 0x200, RZ ;  /* 0x000002007e7e7825 */ /* 0x000fe200078e02ff */
[----:B------:R-:W-:Y:S01]  /*22e0*/  ISETP.GE.OR P0, PT, R5, UR7, P0 ;  /* 0x0000000705007c0c */ /* 0x000fe20008706670 */
[----:B------:R-:W-:Y:S01]  /*22f0*/  UIMAD UR39, UR4, -0xc, UR39 ;  /* 0xfffffff4042778a4 */ /* 0x000fe2000f8e0227 */
[----:B------:R-:W-:Y:S01]  /*2300*/  SHF.R.S32.HI R9, RZ, 0x1f, R8 ;  /* 0x0000001fff097819 */ /* 0x000fe20000011408 */
[----:B------:R-:W-:Y:S01]  /*2310*/  IMAD R13, R125, UR9, R6 ;  /* 0x000000097d0d7c24 */ /* 0x000fe2000f8e0206 */
[----:B------:R-:W-:Y:S01]  /*2320*/  LOP3.LUT R15, R126, R3, R4, 0xfe, !PT ;  /* 0x000000037e0f7212 */ /* 0x000fe200078efe04 */
[----:B------:R-:W-:Y:S01]  /*2330*/  @UP1 ULOP3.LUT UR38, UR38, 0x1, UR4, 0x78, !UPT ;  /* 0x0000000126261892 */ /* 0x000fe2000f8e7804 */
[----:B------:R-:W-:Y:S01]  /*2340*/  IADD3 R4, -R5, UR7, R0 ;  /* 0x0000000705047c10 */ /* 0x000fe2000fffe100 */
[----:B------:R-:W-:-:S04]  /*2350*/  IMAD.WIDE.U32 R6, R125, UR8, R8 ;  /* 0x000000087d067c25 */ /* 0x000fc8000f8e0008 */
[----:B------:R-:W-:Y:S02]  /*2360*/  IMAD.IADD R7, R7, 0x1, R13 ;  /* 0x0000000107077824 */ /* 0x000fe400078e020d */
[----:B------:R-:W-:Y:S02]  /*2370*/  IMAD.IADD R3, R10, 0x1, -R11 ;  /* 0x000000010a037824 */ /* 0x000fe400078e0a0b */
[----:B------:R-:W-:Y:S01]  /*2380*/  IMAD.MOV.U32 R0, RZ, RZ, -0x1 ;  /* 0xffffffffff007424 */ /* 0x000fe200078e00ff */
[----:B------:R-:W-:Y:S06]  /*2390*/  @P0 BRA `(.L_x_29) ;  /* 0x0000005000c80947 */ /* 0x000fec0003800000 */
[----:B------:R-:W0:Y:S01]  /*23a0*/  LDC.64 R20, c[0x0][0x5c8] ;  /* 0x00017200ff147b82 */ /* 0x000e220000000a00 */
[----:B-----5:R-:W-:Y:S01]  /*23b0*/  ISETP.NE.AND P0, PT, R120, RZ, PT ;  /* 0x000000ff7800720c */ /* 0x020fe20003f05270 */
[----:B------:R-:W-:Y:S01]  /*23c0*/  BSSY B0, `(.L_x_29) ;  /* 0x000052f000007945 */ /* 0x000fe20003800000 */
[-C--:B0-----:R-:W-:Y:S02]  /*23d0*/  IMAD R12, R127, R20.reuse, RZ ;  /* 0x000000147f0c7224 */ /* 0x081fe400078e02ff */
[----:B------:R-:W-:-:S04]  /*23e0*/  IMAD.WIDE.U32 R10, R15, R20, R6 ;  /* 0x000000140f0a7225 */ /* 0x000fc800078e0006 */
[----:B------:R-:W-:-:S04]  /*23f0*/  IMAD R5, R15, R21, R12 ;  /* 0x000000150f057224 */ /* 0x000fc800078e020c */
[----:B------:R-:W-:Y:S01]  /*2400*/  IMAD.IADD R134, R11, 0x1, R5 ;  /* 0x000000010b867824 */ /* 0x000fe200078e0205 */
[----:B------:R-:W-:Y:S06]  /*2410*/  @!P0 BRA `(.L_x_30) ;  /* 0x0000003800048947 */ /* 0x000fec0003800000 */
[----:B------:R-:W0:Y:S01]  /*2420*/  LDC.64 R130, c[0x0][0x5b0] ;  /* 0x00016c00ff827b82 */ /* 0x000e220000000a00 */
[----:B------:R-:W-:Y:S01]  /*2430*/  ULDC.64 UR4, c[0x0][0x5b8] ;  /* 0x00016e0000047ab9 */ /* 0x000fe20000000a00 */
[----:B------:R-:W-:Y:S01]  /*2440*/  ISETP.GE.AND P5, PT, R4, 0x1, PT ;  /* 0x000000010400780c */ /* 0x000fe20003fa6270 */
[----:B------:R-:W-:Y:S01]  /*2450*/  IMAD R6, R14, UR4, RZ ;  /* 0x000000040e067c24 */ /* 0x000fe2000f8e02ff */
[----:B------:R-:W-:Y:S01]  /*2460*/  IADD3 R139, P2, R15, 0x80, RZ ;  /* 0x000000800f8b7810 */ /* 0x000fe20007f5e0ff */
[----:B------:R-:W-:Y:S01]  /*2470*/  IMAD.WIDE.U32 R142, R125, UR4, R8 ;  /* 0x000000047d8e7c25 */ /* 0x000fe2000f8e0008 */
[----:B------:R-:W-:Y:S01]  /*2480*/  ISETP.LT.OR P0, PT, R3, 0x1, !P5 ;  /* 0x000000010300780c */ /* 0x000fe20006f01670 */
[----:B------:R-:W-:Y:S01]  /*2490*/  BSSY B1, `(.L_x_31) ;  /* 0x0000012000017945 */ /* 0x000fe20003800000 */
[----:B------:R-:W2:Y:S01]  /*24a0*/  LDC.64 R128, c[0x0][0x5a8] ;  /* 0x00016a00ff807b82 */ /* 0x000ea20000000a00 */
[----:B------:R-:W-:Y:S01]  /*24b0*/  IMAD R125, R125, UR5, R6 ;  /* 0x000000057d7d7c24 */ /* 0x000fe2000f8e0206 */
[----:B------:R-:W-:Y:S01]  /*24c0*/  IADD3 R137, P3, R15, 0x100, RZ ;  /* 0x000001000f897810 */ /* 0x000fe20007f7e0ff */
[----:B------:R-:W-:-:S02]  /*24d0*/  IMAD.MOV.U32 R132, RZ, RZ, R142 ;  /* 0x000000ffff847224 */ /* 0x000fc400078e008e */
[----:B------:R-:W-:Y:S01]  /*24e0*/  IMAD.IADD R133, R143, 0x1, R125 ;  /* 0x000000018f857824 */ /* 0x000fe200078e027d */
[----:B------:R-:W-:Y:S01]  /*24f0*/  IADD3 R125, P4, R15, 0x180, RZ ;  /* 0x000001800f7d7810 */ /* 0x000fe20007f9e0ff */
[----:B------:R-:W-:Y:S02]  /*2500*/  IMAD.X R5, RZ, RZ, R127, P3 ;  /* 0x000000ffff057224 */ /* 0x000fe400018e067f */
[-C--:B0-----:R-:W-:Y:S01]  /*2510*/  IMAD R8, R127, R130.reuse, RZ ;  /* 0x000000827f087224 */ /* 0x081fe200078e02ff */
[----:B------:R-:W-:Y:S01]  /*2520*/  SHF.L.U64.HI R9, R130, 0x3, R131 ;  /* 0x0000000382097819 */ /* 0x000fe20000010283 */
[----:B------:R-:W-:-:S04]  /*2530*/  IMAD.WIDE.U32 R6, R15, R130, R132 ;  /* 0x000000820f067225 */ /* 0x000fc800078e0084 */
[----:B------:R-:W-:Y:S01]  /*2540*/  IMAD R135, R15, R131, R8 ;  /* 0x000000830f877224 */ /* 0x000fe200078e0208 */
[----:B--2---:R-:W-:Y:S01]  /*2550*/  IADD3 R12, P1, R6, R128, RZ ;  /* 0x00000080060c7210 */ /* 0x004fe20007f3e0ff */
[----:B------:R-:W-:-:S03]  /*2560*/  IMAD.SHL.U32 R8, R130, 0x8, RZ ;  /* 0x0000000882087824 */ /* 0x000fc600078e00ff */
[----:B------:R-:W-:Y:S01]  /*2570*/  IADD3.X R13, R129, R7, R135, P1, !PT ;  /* 0x00000007810d7210 */ /* 0x000fe20000ffe487 */
[----:B------:R-:W-:Y:S01]  /*2580*/  IMAD.X R7, RZ, RZ, R127, P2 ;  /* 0x000000ffff077224 */ /* 0x000fe200010e067f */
[----:B------:R-:W-:Y:S07]  /*2590*/  @P0 BRA `(.L_x_32) ;  /* 0x0000000000040947 */ /* 0x000fee0003800000 */
[----:B-1----:R0:W5:Y:S02]  /*25a0*/  LDG.E.U8 R23, desc[UR36][R12.64] ;  /* 0x000000240c177981 */ /* 0x002164000c1e1100 */
.L_x_32:
[----:B------:R-:W-:Y:S05]  /*25b0*/  BSYNC B1 ;  /* 0x0000000000017941 */ /* 0x000fea0003800000 */
.L_x_31:
[----:B------:R-:W-:Y:S01]  /*25c0*/  ULDC.64 UR4, c[0x0][0x5c0] ;  /* 0x0001700000047ab9 */ /* 0x000fe20000000a00 */
[----:B------:R-:W-:Y:S01]  /*25d0*/  ISETP.GE.AND P2, PT, R4, 0x89, PT ;  /* 0x000000890400780c */ /* 0x000fe20003f46270 */
[----:B------:R-:W-:Y:S01]  /*25e0*/  IMAD.X R11, RZ, RZ, R127, P4 ;  /* 0x000000ffff0b7224 */ /* 0x000fe200020e067f */
[----:B------:R-:W-:Y:S01]  /*25f0*/  IADD3 R126, P1, R10, UR4, RZ ;  /* 0x000000040a7e7c10 */ /* 0x000fe2000ff3e0ff */
[-C--:B------:R-:W-:Y:S01]  /*2600*/  IMAD R10, R7, R130.reuse, RZ ;  /* 0x00000082070a7224 */ /* 0x080fe200078e02ff */
[----:B------:R-:W-:Y:S01]  /*2610*/  ISETP.LT.OR P4, PT, R3, 0x1, !P2 ;  /* 0x000000010300780c */ /* 0x000fe20005781670 */
[----:B------:R-:W-:Y:S01]  /*2620*/  IMAD.WIDE.U32 R6, R15, R130, R8 ;  /* 0x000000820f067225 */ /* 0x000fe200078e0008 */
[----:B------:R-:W-:Y:S01]  /*2630*/  IADD3.X R127, R134, UR5, RZ, P1, !PT ;  /* 0x00000005867f7c10 */ /* 0x000fe20008ffe4ff */
[----:B------:R-:W-:Y:S01]  /*2640*/  BSSY B1, `(.L_x_33) ;  /* 0x0000023000017945 */ /* 0x000fe20003800000 */
[----:B------:R-:W-:Y:S01]  /*2650*/  ISETP.GE.AND P6, PT, R4, 0x9, PT ;  /* 0x000000090400780c */ /* 0x000fe20003fc6270 */
[----:B------:R-:W-:Y:S01]  /*2660*/  IMAD.IADD R7, R135, 0x1, R7 ;  /* 0x0000000187077824 */ /* 0x000fe200078e0207 */
[----:B------:R-:W-:Y:S01]  /*2670*/  IADD3 R6, P1, P3, R142, R128, R6 ;  /* 0x000000808e067210 */ /* 0x000fe20007b3e006 */
[----:B------:R-:W-:-:S02]  /*2680*/  IMAD R143, R139, R131, R10 ;  /* 0x000000838b8f7224 */ /* 0x000fc400078e020a */
[----:B------:R-:W-:Y:S01]  /*2690*/  IMAD.WIDE.U32 R14, R139, R130, R8 ;  /* 0x000000828b0e7225 */ /* 0x000fe200078e0008 */
[----:B------:R-:W-:-:S03]  /*26a0*/  IADD3.X R7, R133, R129, R7, P1, P3 ;  /* 0x0000008185077210 */ /* 0x000fc60000fe6407 */
[----:B------:R-:W-:Y:S01]  /*26b0*/  IMAD.IADD R15, R143, 0x1, R15 ;  /* 0x000000018f0f7824 */ /* 0x000fe200078e020f */
[----:B------:R-:W-:Y:S01]  /*26c0*/  IADD3 R14, P1, P3, R142, R128, R14 ;  /* 0x000000808e0e7210 */ /* 0x000fe20007b3e00e */
[-C--:B------:R-:W-:Y:S01]  /*26d0*/  IMAD R138, R5, R130.reuse, RZ ;  /* 0x00000082058a7224 */ /* 0x080fe200078e02ff */
[----:B-----5:R-:W-:Y:S01]  /*26e0*/  LOP3.LUT R5, R23, 0xffff, RZ, 0xc0, !PT ;  /* 0x0000ffff17057812 */ /* 0x020fe200078ec0ff */
[----:B------:R-:W-:Y:S01]  /*26f0*/  IMAD R136, R11, R130, RZ ;  /* 0x000000820b887224 */ /* 0x000fe200078e02ff */
[----:B------:R-:W-:Y:S01]  /*2700*/  IADD3.X R15, R133, R129, R15, P1, P3 ;  /* 0x00000081850f7210 */ /* 0x000fe20000fe640f */
[C---:B------:R-:W-:Y:S01]  /*2710*/  IMAD R138, R137.reuse, R131, R138 ;  /* 0x00000083898a7224 */ /* 0x040fe200078e028a */
[----:B------:R-:W-:Y:S01]  /*2720*/  @!P4 IADD3 R134, P1, P3, R124, R126, R123 ;  /* 0x0000007e7c86c210 */ /* 0x000fe20007b3e07b */
[-C--:B------:R-:W-:Y:S01]  /*2730*/  IMAD.WIDE.U32 R10, R137, R130.reuse, R8 ;  /* 0x00000082890a7225 */ /* 0x080fe200078e0008 */
[----:B------:R-:W-:Y:S02]  /*2740*/  PRMT R5, R5, 0x8880, RZ ;  /* 0x0000888005057816 */ /* 0x000fe400000000ff */
[----:B------:R-:W-:Y:S01]  /*2750*/  @!P4 IADD3.X R135, R122, R127, R121, P1, P3 ;  /* 0x0000007f7a87c210 */ /* 0x000fe20000fe6479 */
[----:B------:R-:W-:Y:S01]  /*2760*/  IMAD.WIDE.U32 R140, R125, R130, R8 ;  /* 0x000000827d8c7225 */ /* 0x000fe200078e0008 */
[----:B------:R-:W-:-:S03]  /*2770*/  IADD3 R8, P1, P3, R142, R128, R10 ;  /* 0x000000808e087210 */ /* 0x000fc60007b3e00a */
[----:B------:R-:W-:Y:S02]  /*2780*/  IMAD.IADD R9, R138, 0x1, R11 ;  /* 0x000000018a097824 */ /* 0x000fe400078e020b */
[----:B------:R-:W-:Y:S02]  /*2790*/  IMAD R136, R125, R131, R136 ;  /* 0x000000837d887224 */ /* 0x000fe400078e0288 */
[----:B------:R-:W-:Y:S01]  /*27a0*/  IMAD R5, R5, R120, RZ ;  /* 0x0000007805057224 */ /* 0x000fe200078e02ff */
[----:B------:R-:W-:Y:S01]  /*27b0*/  IADD3.X R9, R133, R129, R9, P1, P3 ;  /* 0x0000008185097210 */ /* 0x000fe20000fe6409 */
[----:B------:R-:W-:Y:S01]  /*27c0*/  IMAD.IADD R11, R136, 0x1, R141 ;  /* 0x00000001880b7824 */ /* 0x000fe200078e028d */
[----:B------:R-:W-:Y:S01]  /*27d0*/  IADD3 R10, P1, P3, R142, R128, R140 ;  /* 0x000000808e0a7210 */ /* 0x000fe20007b3e08c */
[----:B------:R-:W-:-:S03]  /*27e0*/  @!P0 IMAD R131, R112, R22, R5 ;  /* 0x0000001670838224 */ /* 0x000fc600078e0205 */
[----:B------:R-:W-:Y:S02]  /*27f0*/  IADD3.X R11, R133, R129, R11, P1, P3 ;  /* 0x00000081850b7210 */ /* 0x000fe40000fe640b */
[C---:B------:R-:W-:Y:S01]  /*2800*/  ISETP.LT.OR P1, PT, R3.reuse, 0x2, !P5 ;  /* 0x000000020300780c */ /* 0x040fe20006f21670 */
[----:B------:R2:W-:Y:S01]  /*2810*/  @!P0 STG.E.U8 desc[UR36][R126.64], R131 ;  /* 0x000000837e008986 */ /* 0x0005e2000c101124 */
[----:B------:R-:W-:-:S11]  /*2820*/  ISETP.LT.OR P0, PT, R3, 0x1, !P6 ;  /* 0x000000010300780c */ /* 0x000fd60007701670 */
[----:B--2---:R-:W-:Y:S05]  /*2830*/  @P1 BRA `(.L_x_34) ;  /* 0x00000000000c1947 */ /* 0x004fea0003800000 */
[----:B-1----:R-:W2:Y:S02]  /*2840*/  LDG.E.U8 R23, desc[UR36][R12.64+0x1] ;  /* 0x000001240c177981 */ /* 0x002ea4000c1e1100 */
[----:B--2---:R-:W-:-:S05]  /*2850*/  PRMT R5, R23, 0x8880, RZ ;  /* 0x0000888017057816 */ /* 0x004fca00000000ff */
[----:B------:R-:W-:-:S07]  /*2860*/  IMAD R5, R5, R120, RZ ;  /* 0x0000007805057224 */ /* 0x000fce00078e02ff */
.L_x_34:
[----:B------:R-:W-:Y:S05]  /*2870*/  BSYNC B1 ;  /* 0x0000000000017941 */ /* 0x000fea0003800000 */
.L_x_33:
[----:B------:R-:W-:Y:S01]  /*2880*/  @!P1 IMAD R131, R113, R22, R5 ;  /* 0x0000001671839224 */ /* 0x000fe200078e0205 */
[----:B------:R-:W-:Y:S04]  /*2890*/  BSSY B1, `(.L_x_35) ;  /* 0x0000009000017945 */ /* 0x000fe80003800000 */
[----:B------:R2:W-:Y:S01]  /*28a0*/  @!P1 STG.E.U8 desc[UR36][R126.64+0x1], R131 ;  /* 0x000001837e009986 */ /* 0x0005e2000c101124 */
[----:B------:R-:W-:-:S05]  /*28b0*/  @!P0 IADD3 R112, P1, R126, R124, RZ ;  /* 0x0000007c7e708210 */ /* 0x000fca0007f3e0ff */
[----:B------:R-:W-:Y:S01]  /*28c0*/  @!P0 IMAD.X R113, R127, 0x1, R122, P1 ;  /* 0x000000017f718824 */ /* 0x000fe200008e067a */
[----:B------:R-:W-:Y:S01]  /*28d0*/  ISETP.LT.OR P1, PT, R3, 0x2, !P6 ;  /* 0x000000020300780c */ /* 0x000fe20007721670 */
[----:B------:R-:W-:-:S12]  /*28e0*/  @P0 BRA `(.L_x_36) ;  /* 0x00000000000c0947 */ /* 0x000fd80003800000 */
[----:B-1----:R-:W3:Y:S02]  /*28f0*/  LDG.E.U8 R23, desc[UR36][R6.64] ;  /* 0x0000002406177981 */ /* 0x002ee4000c1e1100 */
[----:B---3--:R-:W-:-:S05]  /*2900*/  PRMT R5, R23, 0x8880, RZ ;  /* 0x0000888017057816 */ /* 0x008fca00000000ff */
[----:B------:R-:W-:-:S07]  /*2910*/  IMAD R5, R5, R120, RZ ;  /* 0x0000007805057224 */ /* 0x000fce00078e02ff */
.L_x_36:
[----:B------:R-:W-:Y:S05]  /*2920*/  BSYNC B1 ;  /* 0x0000000000017941 */ /* 0x000fea0003800000 */
.L_x_35:
[----:B--2---:R-:W-:Y:S01]  /*2930*/  @!P0 IMAD R131, R114, R22, R5 ;  /* 0x0000001672838224 */ /* 0x004fe200078e0205 */
        /* <DEDUP_REMOVED lines=9> */
.L_x_38:
[----:B------:R-:W-:Y:S05]  /*29d0*/  BSYNC B1 ;  /* 0x0000000000017941 */ /* 0x000fea0003800000 */
.L_x_37:
[----:B------:R-:W-:Y:S01]  /*29e0*/  @!P1 IMAD R115, R115, R22, R5 ;  /* 0x0000001673739224 */ /* 0x000fe200078e0205 */
[----:B------:R-:W-:Y:S04]  /*29f0*/  BSSY B1, `(.L_x_39) ;  /* 0x0000006000017945 */ /* 0x000fe80003800000 */
[----:B------:R3:W-:Y:S01]  /*2a00*/  @!P1 STG.E.U8 desc[UR36][R140.64+0x1], R115 ;  /* 0x000001738c009986 */ /* 0x0007e2000c101124 */
[----:B------:R-:W-:Y:S05]  /*2a10*/  @P0 BRA `(.L_x_40) ;  /* 0x00000000000c0947 */ /* 0x000fea0003800000 */
[----:B-1----:R-:W4:Y:S02]  /*2a20*/  LDG.E.U8 R23, desc[UR36][R12.64+0x8] ;  /* 0x000008240c177981 */ /* 0x002f24000c1e1100 */
[----:B----4-:R-:W-:-:S05]  /*2a30*/  PRMT R5, R23, 0x8880, RZ ;  /* 0x0000888017057816 */ /* 0x010fca00000000ff */
[----:B------:R-:W-:-:S07]  /*2a40*/  IMAD R5, R5, R120, RZ ;  /* 0x0000007805057224 */ /* 0x000fce00078e02ff */
.L_x_40:
[----:B------:R-:W-:Y:S05]  /*2a50*/  BSYNC B1 ;  /* 0x0000000000017941 */ /* 0x000fea0003800000 */
.L_x_39:
[----:B------:R-:W-:Y:S01]  /*2a60*/  ISETP.LT.OR P1, PT, R3, 0xa, !P5 ;  /* 0x0000000a0300780c */ /* 0x000fe20006f21670 */
[----:B---3--:R-:W-:Y:S01]  /*2a70*/  @!P0 IMAD R115, R116, R22, R5 ;  /* 0x0000001674738224 */ /* 0x008fe200078e0205 */
[----:B------:R-:W-:Y:S01]  /*2a80*/  BSSY B1, `(.L_x_41) ;  /* 0x0000009000017945 */ /* 0x000fe20003800000 */
[----:B--2---:R-:W-:Y:S02]  /*2a90*/  @!P0 IMAD.MOV.U32 R112, RZ, RZ, R126 ;  /* 0x000000ffff708224 */ /* 0x004fe400078e007e */
[----:B------:R-:W-:-:S05]  /*2aa0*/  @!P0 IMAD.MOV.U32 R113, RZ, RZ, R127 ;  /* 0x000000ffff718224 */ /* 0x000fca00078e007f */
[----:B------:R2:W-:Y:S01]  /*2ab0*/  @!P0 STG.E.U8 desc[UR36][R112.64+0x8], R115 ;  /* 0x0000087370008986 */ /* 0x0005e2000c101124 */
[----:B------:R-:W-:Y:S02]  /*2ac0*/  ISETP.LT.OR P0, PT, R3, 0x9, !P6 ;  /* 0x000000090300780c */ /* 0x000fe40007701670 */
[----:B------:R-:W-:Y:S11]  /*2ad0*/  @P1 BRA `(.L_x_42) ;  /* 0x00000000000c1947 */ /* 0x000ff60003800000 */
[----:B-1----:R-:W3:Y:S02]  /*2ae0*/  LDG.E.U8 R23, desc[UR36][R12.64+0x9] ;  /* 0x000009240c177981 */ /* 0x002ee4000c1e1100 */
[----:B---3--:R-:W-:-:S05]  /*2af0*/  PRMT R5, R23, 0x8880, RZ ;  /* 0x0000888017057816 */ /* 0x008fca00000000ff */
[----:B------:R-:W-:-:S07]  /*2b00*/  IMAD R5, R5, R120, RZ ;  /* 0x0000007805057224 */ /* 0x000fce00078e02ff */
.L_x_42:
[----:B------:R-:W-:Y:S05]  /*2b10*/  BSYNC B1 ;  /* 0x0000000000017941 */ /* 0x000fea0003800000 */
.L_x_41:
[----:B------:R-:W-:Y:S01]  /*2b20*/  @!P1 IMAD R117, R117, R22, R5 ;  /* 0x0000001675759224 */ /* 0x000fe200078e0205 */
[----:B------:R-:W-:Y:S01]  /*2b30*/  BSSY B1, `(.L_x_43) ;  /* 0x000000b000017945 */ /* 0x000fe20003800000 */
[----:B--2---:R-:W-:Y:S02]  /*2b40*/  @!P1 IMAD.MOV.U32 R112, RZ, RZ, R126 ;  /* 0x000000ffff709224 */ /* 0x004fe400078e007e */
[----:B------:R-:W-:-:S05]  /*2b50*/  @!P1 IMAD.MOV.U32 R113, RZ, RZ, R127 ;  /* 0x000000ffff719224 */ /* 0x000fca00078e007f */
        /* <DEDUP_REMOVED lines=8> */
.L_x_44:
[----:B------:R-:W-:Y:S05]  /*2be0*/  BSYNC B1 ;  /* 0x0000000000017941 */ /* 0x000fea0003800000 */
.L_x_43:
[----:B--2---:R-:W-:Y:S01]  /*2bf0*/  @!P0 IMAD R113, R118, R22, R5 ;  /* 0x0000001676718224 */ /* 0x004fe200078e0205 */
[----:B------:R-:W-:Y:S04]  /*2c00*/  BSSY B1, `(.L_x_45) ;  /* 0x0000008000017945 */ /* 0x000fe80003800000 */
[----:B------:R2:W-:Y:S01]  /*2c10*/  @!P0 STG.E.U8 desc[UR36][R114.64+0x8], R113 ;  /* 0x0000087172008986 */ /* 0x0005e2000c101124 */
[----:B------:R-:W-:-:S05]  /*2c20*/  @!P1 IADD3 R116, P0, R126, R124, RZ ;  /* 0x0000007c7e749210 */ /* 0x000fca0007f1e0ff */
[----:B------:R-:W-:Y:S01]  /*2c30*/  @!P1 IMAD.X R117, R127, 0x1, R122, P0 ;  /* 0x000000017f759824 */ /* 0x000fe200000e067a */
[----:B------:R-:W-:Y:S07]  /*2c40*/  @P1 BRA `(.L_x_46) ;  /* 0x00000000000c1947 */ /* 0x000fee0003800000 */
[----:B-1----:R-:W3:Y:S02]  /*2c50*/  LDG.E.U8 R23, desc[UR36][R6.64+0x9] ;  /* 0x0000092406177981 */ /* 0x002ee4000c1e1100 */
[----:B---3--:R-:W-:-:S05]  /*2c60*/  PRMT R5, R23, 0x8880, RZ ;  /* 0x0000888017057816 */ /* 0x008fca00000000ff */
[----:B------:R-:W-:-:S07]  /*2c70*/  IMAD R5, R5, R120, RZ ;  /* 0x0000007805057224 */ /* 0x000fce00078e02ff */
.L_x_46:
[----:B------:R-:W-:Y:S05]  /*2c80*/  BSYNC B1 ;  /* 0x0000000000017941 */ /* 0x000fea0003800000 */
.L_x_45:
[----:B--2---:R-:W-:Y:S01]  /*2c90*/  IMAD.WIDE.U32 R112, R139, R130, R132 ;  /* 0x000000828b707225 */ /* 0x004fe200078e0084 */
[----:B------:R-:W-:Y:S01]  /*2ca0*/  ISETP.GE.AND P3, PT, R4, 0x81, PT ;  /* 0x000000810400780c */ /* 0x000fe20003f66270 */
[----:B------:R-:W-:Y:S02]  /*2cb0*/  BSSY B1, `(.L_x_47) ;  /* 0x000000c000017945 */ /* 0x000fe40003800000 */
[----:B------:R-:W-:Y:S01]  /*2cc0*/  @!P1 IMAD R119, R119, R22, R5 ;  /* 0x0000001677779224 */ /* 0x000fe200078e0205 */
[----:B------:R-:W-:-:S04]  /*2cd0*/  IADD3 R112, P0, R112, R128, RZ ;  /* 0x0000008070707210 */ /* 0x000fc80007f1e0ff */
[----:B------:R-:W-:Y:S01]  /*2ce0*/  IADD3.X R113, R129, R113, R143, P0, !PT ;  /* 0x0000007181717210 */ /* 0x000fe200007fe48f */
[----:B------:R2:W-:Y:S01]  /*2cf0*/  @!P1 STG.E.U8 desc[UR36][R116.64+0x9], R119 ;  /* 0x0000097774009986 */ /* 0x0005e2000c101124 */
[----:B------:R-:W-:-:S13]  /*2d00*/  ISETP.LT.OR P0, PT, R3, 0x1, !P3 ;  /* 0x000000010300780c */ /* 0x000fda0005f01670 */
[----:B------:R-:W-:-:S05]  /*2d10*/  @!P0 IADD3 R114, P1, R126, R123, RZ ;  /* 0x0000007b7e728210 */ /* 0x000fca0007f3e0ff */
[----:B------:R-:W-:Y:S01]  /*2d20*/  @!P0 IMAD.X R115, R127, 0x1, R121, P1 ;  /* 0x000000017f738824 */ /* 0x000fe200008e0679 */
[----:B--2---:R-:W-:Y:S07]  /*2d30*/  @P0 BRA `(.L_x_48) ;  /* 0x00000000000c0947 */ /* 0x004fee0003800000 */
[----:B-1----:R-:W2:Y:S02]  /*2d40*/  LDG.E.U8 R23, desc[UR36][R112.64] ;  /* 0x0000002470177981 */ /* 0x002ea4000c1e1100 */
[----:B--2---:R-:W-:-:S05]  /*2d50*/  PRMT R5, R23, 0x8880, RZ ;  /* 0x0000888017057816 */ /* 0x004fca00000000ff */
[----:B------:R-:W-:-:S07]  /*2d60*/  IMAD R5, R5, R120, RZ ;  /* 0x0000007805057224 */ /* 0x000fce00078e02ff */
.L_x_48:
[----:B------:R-:W-:Y:S05]  /*2d70*/  BSYNC B1 ;  /* 0x0000000000017941 */ /* 0x000fea0003800000 */
.L_x_47:
[----:B------:R-:W-:Y:S01]  /*2d80*/  @!P0 IMAD R117, R104, R22, R5 ;  /* 0x0000001668758224 */ /* 0x000fe200078e0205 */
[----:B------:R-:W-:Y:S01]  /*2d90*/  ISETP.LT.OR P1, PT, R3, 0x2, !P3 ;  /* 0x000000020300780c */ /* 0x000fe20005f21670 */
[----:B------:R-:W-:Y:S03]  /*2da0*/  BSSY B1, `(.L_x_49) ;  /* 0x0000006000017945 */ /* 0x000fe60003800000 */
[----:B------:R2:W-:Y:S09]  /*2db0*/  @!P0 STG.E.U8 desc[UR36][R114.64], R117 ;  /* 0x0000007572008986 */ /* 0x0005f2000c101124 */
[----:B------:R-:W-:Y:S05]  /*2dc0*/  @P1 BRA `(.L_x_50) ;  /* 0x00000000000c1947 */ /* 0x000fea0003800000 */
[----:B-1----:R-:W3:Y:S02]  /*2dd0*/  LDG.E.U8 R23, desc[UR36][R112.64+0x1] ;  /* 0x0000012470177981 */ /* 0x002ee4000c1e1100 */
[----:B---3--:R-:W-:-:S05]  /*2de0*/  PRMT R5, R23, 0x8880, RZ ;  /* 0x0000888017057816 */ /* 0x008fca00000000ff */
[----:B------:R-:W-:-:S07]  /*2df0*/  IMAD R5, R5, R120, RZ ;  /* 0x0000007805057224 */ /* 0x000fce00078e02ff */
.L_x_50:
[----:B------:R-:W-:Y:S05]  /*2e00*/  BSYNC B1 ;  /* 0x0000000000017941 */ /* 0x000fea0003800000 */
.L_x_49:
[----:B------:R-:W-:Y:S01]  /*2e10*/  ISETP.LT.OR P0, PT, R3, 0x2, !P2 ;  /* 0x000000020300780c */ /* 0x000fe20005701670 */
[----:B------:R-:W-:Y:S01]  /*2e20*/  @!P1 IMAD R105, R105, R22, R5 ;  /* 0x0000001669699224 */ /* 0x000fe200078e0205 */
[----:B------:R-:W-:Y:S01]  /*2e30*/  P2R R104, PR, RZ, 0x20 ;  /* 0x00000020ff687803 */ /* 0x000fe20000000000 */
[----:B------:R-:W-:Y:S01]  /*2e40*/  BSSY B1, `(.L_x_51) ;  /* 0x000000d000017945 */ /* 0x000fe20003800000 */
[----:B------:R-:W-:-:S09]  /*2e50*/  P2R R118, PR, RZ, 0x8 ;  /* 0x00000008ff767803 */ /* 0x000fd20000000000 */
[----:B------:R-:W-:-:S04]  /*2e60*/  @!P0 IADD3 R116, P3, P5, R124, R126, R123 ;  /* 0x0000007e7c748210 */ /* 0x000fc80007d7e07b */
[----:B--2---:R-:W-:Y:S02]  /*2e70*/  @!P0 IADD3.X R117, R122, R127, R121, P3, P5 ;  /* 0x0000007f7a758210 */ /* 0x004fe40001fea479 */
[----:B------:R-:W-:Y:S02]  /*2e80*/  IADD3 R114, P3, R126, R123, RZ ;  /* 0x0000007b7e727210 */ /* 0x000fe40007f7e0ff */
[----:B------:R-:W-:-:S03]  /*2e90*/  ISETP.NE.AND P5, PT, R104, RZ, PT ;  /* 0x000000ff6800720c */ /* 0x000fc60003fa5270 */
[----:B------:R-:W-:Y:S01]  /*2ea0*/  IMAD.X R115, R127, 0x1, R121, P3 ;  /* 0x000000017f737824 */ /* 0x000fe200018e0679 */
[----:B------:R-:W-:-:S04]  /*2eb0*/  ISETP.NE.AND P3, PT, R118, RZ, PT ;  /* 0x000000ff7600720c */ /* 0x000fc80003f65270 */
[----:B------:R2:W-:Y:S01]  /*2ec0*/  @!P1 STG.E.U8 desc[UR36][R114.64+0x1], R105 ;  /* 0x0000016972009986 */ /* 0x0005e2000c101124 */
[----:B------:R-:W-:Y:S08]  /*2ed0*/  @P4 BRA `(.L_x_52) ;  /* 0x00000000000c4947 */ /* 0x000ff00003800000 */
[----:B-1----:R-:W3:Y:S02]  /*2ee0*/  LDG.E.U8 R23, desc[UR36][R14.64] ;  /* 0x000000240e177981 */ /* 0x002ee4000c1e1100 */
[----:B---3--:R-:W-:-:S05]  /*2ef0*/  PRMT R5, R23, 0x8880, RZ ;  /* 0x0000888017057816 */ /* 0x008fca00000000ff */
[----:B------:R-:W-:-:S07]  /*2f00*/  IMAD R5, R5, R120, RZ ;  /* 0x0000007805057224 */ /* 0x000fce00078e02ff */
.L_x_52:
[----:B------:R-:W-:Y:S05]  /*2f10*/  BSYNC B1 ;  /* 0x0000000000017941 */ /* 0x000fea0003800000 */
.L_x_51:
[----:B------:R-:W-:Y:S01]  /*2f20*/  ISETP.LT.OR P1, PT, R3, 0x9, !P2 ;  /* 0x000000090300780c */ /* 0x000fe20005721670 */
[----:B------:R-:W-:Y:S01]  /*2f30*/  BSSY B1, `(.L_x_53) ;  /* 0x000000d000017945 */ /* 0x000fe20003800000 */
[----:B------:R-:W-:Y:S02]  /*2f40*/  P2R R104, PR, RZ, 0x20 ;  /* 0x00000020ff687803 */ /* 0x000fe40000000000 */
[----:B--2---:R-:W-:-:S09]  /*2f50*/  P2R R105, PR, RZ, 0x8 ;  /* 0x00000008ff697803 */ /* 0x004fd20000000000 */
[----:B------:R-:W-:-:S04]  /*2f60*/  @!P1 IADD3 R118, P3, P5, R124, R126, R123 ;  /* 0x0000007e7c769210 */ /* 0x000fc80007d7e07b */
[----:B------:R-:W-:Y:S02]  /*2f70*/  @!P1 IADD3.X R119, R122, R127, R121, P3, P5 ;  /* 0x0000007f7a779210 */ /* 0x000fe40001fea479 */
[----:B------:R-:W-:Y:S01]  /*2f80*/  ISETP.NE.AND P3, PT, R105, RZ, PT ;  /* 0x000000ff6900720c */ /* 0x000fe20003f65270 */
[----:B------:R-:W-:Y:S01]  /*2f90*/  @!P4 IMAD R105, R106, R22, R5 ;  /* 0x000000166a69c224 */ /* 0x000fe200078e0205 */
[----:B------:R-:W-:-:S04]  /*2fa0*/  ISETP.NE.AND P5, PT, R104, RZ, PT ;  /* 0x000000ff6800720c */ /* 0x000fc80003fa5270 */
[----:B------:R2:W-:Y:S01]  /*2fb0*/  @!P4 STG.E.U8 desc[UR36][R134.64], R105 ;  /* 0x000000698600c986 */ /* 0x0005e2000c101124 */
[----:B------:R-:W-:Y:S08]  /*2fc0*/  @P0 BRA `(.L_x_54) ;  /* 0x00000000000c0947 */ /* 0x000ff00003800000 */
[----:B-1----:R-:W3:Y:S02]  /*2fd0*/  LDG.E.U8 R23, desc[UR36][R14.64+0x1] ;  /* 0x000001240e177981 */ /* 0x002ee4000c1e1100 */
[----:B---3--:R-:W-:-:S05]  /*2fe0*/  PRMT R5, R23, 0x8880, RZ ;  /* 0x0000888017057816 */ /* 0x008fca00000000ff */
[----:B------:R-:W-:-:S07]  /*2ff0*/  IMAD R5, R5, R120, RZ ;  /* 0x0000007805057224 */ /* 0x000fce00078e02ff */
.L_x_54:
[----:B------:R-:W-:Y:S05]  /*3000*/  BSYNC B1 ;  /* 0x0000000000017941 */ /* 0x000fea0003800000 */
.L_x_53:
[----:B------:R-:W-:Y:S01]  /*3010*/  @!P0 IMAD R107, R107, R22, R5 ;  /* 0x000000166b6b8224 */ /* 0x000fe200078e0205 */
[----:B------:R-:W-:Y:S04]  /*3020*/  BSSY B1, `(.L_x_55) ;  /* 0x0000007000017945 */ /* 0x000fe80003800000 */
[----:B------:R3:W-:Y:S01]  /*3030*/  @!P0 STG.E.U8 desc[UR36][R116.64+0x1], R107 ;  /* 0x0000016b74008986 */ /* 0x0007e2000c101124 */
[----:B------:R-:W-:-:S13]  /*3040*/  ISETP.LT.OR P0, PT, R3, 0x9, !P3 ;  /* 0x000000090300780c */ /* 0x000fda0005f01670 */
[----:B---3--:R-:W-:Y:S05]  /*3050*/  @P0 BRA `(.L_x_56) ;  /* 0x00000000000c0947 */ /* 0x008fea0003800000 */
[----:B-1----:R-:W3:Y:S02]  /*3060*/  LDG.E.U8 R23, desc[UR36][R112.64+0x8] ;  /* 0x0000082470177981 */ /* 0x002ee4000c1e1100 */
[----:B---3--:R-:W-:-:S05]  /*3070*/  PRMT R5, R23, 0x8880, RZ ;  /* 0x0000888017057816 */ /* 0x008fca00000000ff */
[----:B------:R-:W-:-:S07]  /*3080*/  IMAD R5, R5, R120, RZ ;  /* 0x0000007805057224 */ /* 0x000fce00078e02ff */
.L_x_56:
[----:B------:R-:W-:Y:S05]  /*3090*/  BSYNC B1 ;  /* 0x0000000000017941 */ /* 0x000fea0003800000 */
.L_x_55:
[----:B------:R-:W-:Y:S01]  /*30a0*/  @!P0 IMAD R107, R108, R22, R5 ;  /* 0x000000166c6b8224 */ /* 0x000fe200078e0205 */
[----:B------:R-:W-:Y:S01]  /*30b0*/  ISETP.LT.OR P4, PT, R3, 0xa, !P3 ;  /* 0x0000000a0300780c */ /* 0x000fe20005f81670 */
[----:B------:R-:W-:Y:S01]  /*30c0*/  @!P0 IMAD.MOV.U32 R104, RZ, RZ, R114 ;  /* 0x000000ffff688224 */ /* 0x000fe200078e0072 */
[----:B------:R-:W-:Y:S01]  /*30d0*/  BSSY B1, `(.L_x_57) ;  /* 0x0000007000017945 */ /* 0x000fe20003800000 */
[----:B--2---:R-:W-:-:S05]  /*30e0*/  @!P0 IMAD.MOV.U32 R105, RZ, RZ, R115 ;  /* 0x000000ffff698224 */ /* 0x004fca00078e0073 */
[----:B------:R2:W-:Y:S05]  /*30f0*/  @!P0 STG.E.U8 desc[UR36][R104.64+0x8], R107 ;  /* 0x0000086b68008986 */ /* 0x0005ea000c101124 */
[----:B------:R-:W-:Y:S05]  /*3100*/  @P4 BRA `(.L_x_58) ;  /* 0x00000000000c4947 */ /* 0x000fea0003800000 */
[----:B-1----:R-:W3:Y:S02]  /*3110*/  LDG.E.U8 R23, desc[UR36][R112.64+0x9] ;  /* 0x0000092470177981 */ /* 0x002ee4000c1e1100 */
[----:B---3--:R-:W-:-:S05]  /*3120*/  PRMT R5, R23, 0x8880, RZ ;  /* 0x0000888017057816 */ /* 0x008fca00000000ff */
[----:B------:R-:W-:-:S07]  /*3130*/  IMAD R5, R5, R120, RZ ;  /* 0x0000007805057224 */ /* 0x000fce00078e02ff */
.L_x_58:
[----:B------:R-:W-:Y:S05]  /*3140*/  BSYNC B1 ;  /* 0x0000000000017941 */ /* 0x000fea0003800000 */
.L_x_57:
[----:B------:R-:W-:Y:S01]  /*3150*/  ISETP.LT.OR P0, PT, R3, 0xa, !P2 ;  /* 0x0000000a0300780c */ /* 0x000fe20005701670 */
[----:B------:R-:W-:Y:S01]  /*3160*/  @!P4 IMAD R109, R109, R22, R5 ;  /* 0x000000166d6dc224 */ /* 0x000fe200078e0205 */
[----:B--2---:R-:W-:Y:S01]  /*3170*/  P2R R104, PR, RZ, 0x20 ;  /* 0x00000020ff687803 */ /* 0x004fe20000000000 */
[----:B------:R-:W-:Y:S01]  /*3180*/  BSSY B1, `(.L_x_59) ;  /* 0x000000d000017945 */ /* 0x000fe20003800000 */
[----:B------:R-:W-:-:S09]  /*3190*/  P2R R105, PR, RZ, 0x8 ;  /* 0x00000008ff697803 */ /* 0x000fd20000000000 */
[----:B------:R-:W-:-:S04]  /*31a0*/  @!P0 IADD3 R116, P3, P5, R124, R126, R123 ;  /* 0x0000007e7c748210 */ /* 0x000fc80007d7e07b */
[----:B------:R-:W-:Y:S02]  /*31b0*/  @!P0 IADD3.X R117, R122, R127, R121, P3, P5 ;  /* 0x0000007f7a758210 */ /* 0x000fe40001fea479 */
[----:B------:R-:W-:Y:S01]  /*31c0*/  ISETP.NE.AND P5, PT, R104, RZ, PT ;  /* 0x000000ff6800720c */ /* 0x000fe20003fa5270 */
[----:B------:R-:W-:Y:S01]  /*31d0*/  @!P4 IMAD.MOV.U32 R104, RZ, RZ, R114 ;  /* 0x000000ffff68c224 */ /* 0x000fe200078e0072 */
[----:B------:R-:W-:Y:S01]  /*31e0*/  ISETP.NE.AND P3, PT, R105, RZ, PT ;  /* 0x000000ff6900720c */ /* 0x000fe20003f65270 */
[----:B------:R-:W-:-:S05]  /*31f0*/  @!P4 IMAD.MOV.U32 R105, RZ, RZ, R115 ;  /* 0x000000ffff69c224 */ /* 0x000fca00078e0073 */
[----:B------:R2:W-:Y:S01]  /*3200*/  @!P4 STG.E.U8 desc[UR36][R104.64+0x9], R109 ;  /* 0x0000096d6800c986 */ /* 0x0005e2000c101124 */
[----:B------:R-:W-:Y:S06]  /*3210*/  @P1 BRA `(.L_x_60) ;  /* 0x00000000000c1947 */ /* 0x000fec0003800000 */
[----:B-1----:R-:W3:Y:S02]  /*3220*/  LDG.E.U8 R23, desc[UR36][R14.64+0x8] ;  /* 0x000008240e177981 */ /* 0x002ee4000c1e1100 */
[----:B---3--:R-:W-:-:S05]  /*3230*/  PRMT R5, R23, 0x8880, RZ ;  /* 0x0000888017057816 */ /* 0x008fca00000000ff */
[----:B------:R-:W-:-:S07]  /*3240*/  IMAD R5, R5, R120, RZ ;  /* 0x0000007805057224 */ /* 0x000fce00078e02ff */
.L_x_60:
[----:B------:R-:W-:Y:S05]  /*3250*/  BSYNC B1 ;  /* 0x0000000000017941 */ /* 0x000fea0003800000 */
.L_x_59:
[----:B--2---:R-:W-:Y:S01]  /*3260*/  @!P1 IMAD R109, R110, R22, R5 ;  /* 0x000000166e6d9224 */ /* 0x004fe200078e0205 */
[----:B------:R-:W-:Y:S01]  /*3270*/  BSSY B1, `(.L_x_61) ;  /* 0x000000c000017945 */ /* 0x000fe20003800000 */
[----:B------:R-:W-:-:S03]  /*3280*/  IMAD.WIDE.U32 R104, R137, R130, R132 ;  /* 0x0000008289687225 */ /* 0x000fc600078e0084 */
[----:B------:R2:W-:Y:S01]  /*3290*/  @!P1 STG.E.U8 desc[UR36][R118.64+0x8], R109 ;  /* 0x0000086d76009986 */ /* 0x0005e2000c101124 */
[----:B------:R-:W-:Y:S01]  /*32a0*/  IMAD.SHL.U32 R131, R21, 0x100, RZ ;  /* 0x0000010015837824 */ /* 0x000fe200078e00ff */
[----:B------:R-:W-:Y:S01]  /*32b0*/  IADD3 R104, P1, R104, R128, RZ ;  /* 0x0000008068687210 */ /* 0x000fe20007f3e0ff */
[----:B------:R-:W-:-:S03]  /*32c0*/  IMAD.WIDE.U32 R106, R20, 0x100, RZ ;  /* 0x00000100146a7825 */ /* 0x000fc600078e00ff */
[----:B------:R-:W-:Y:S02]  /*32d0*/  IADD3.X R105, R129, R105, R138, P1, !PT ;  /* 0x0000006981697210 */ /* 0x000fe40000ffe48a */
[----:B------:R-:W-:Y:S01]  /*32e0*/  ISETP.GE.AND P1, PT, R4, 0x101, PT ;  /* 0x000001010400780c */ /* 0x000fe20003f26270 */
[----:B------:R-:W-:-:S12]  /*32f0*/  @P0 BRA `(.L_x_62) ;  /* 0x00000000000c0947 */ /* 0x000fd80003800000 */
[----:B-1----:R-:W3:Y:S02]  /*3300*/  LDG.E.U8 R23, desc[UR36][R14.64+0x9] ;  /* 0x000009240e177981 */ /* 0x002ee4000c1e1100 */
[----:B---3--:R-:W-:-:S05]  /*3310*/  PRMT R5, R23, 0x8880, RZ ;  /* 0x0000888017057816 */ /* 0x008fca00000000ff */
[----:B------:R-:W-:-:S07]  /*3320*/  IMAD R5, R5, R120, RZ ;  /* 0x0000007805057224 */ /* 0x000fce00078e02ff */
.L_x_62:
[----:B------:R-:W-:Y:S05]  /*3330*/  BSYNC B1 ;  /* 0x0000000000017941 */ /* 0x000fea0003800000 */
.L_x_61:
[----:B------:R-:W-:Y:S01]  /*3340*/  ISETP.LT.OR P4, PT, R3, 0x1, !P1 ;  /* 0x000000010300780c */ /* 0x000fe20004f81670 */
[----:B------:R-:W-:Y:S01]  /*3350*/  @!P0 IMAD R111, R111, R22, R5 ;  /* 0x000000166f6f8224 */ /* 0x000fe200078e0205 */
[----:B------:R-:W-:Y:S02]  /*3360*/  P2R R135, PR, RZ, 0x20 ;  /* 0x00000020ff877803 */ /* 0x000fe40000000000 */
[----:B--2---:R-:W-:Y:S02]  /*3370*/  P2R R118, PR, RZ, 0x4 ;  /* 0x00000004ff767803 */ /* 0x004fe40000000000 */
[----:B------:R2:W-:Y:S01]  /*3380*/  @!P0 STG.E.U8 desc[UR36][R116.64+0x9], R111 ;  /* 0x0000096f74008986 */ /* 0x0005e2000c101124 */
[----:B------:R-:W-:-:S06]  /*3390*/  P2R R134, PR, RZ, 0x8 ;  /* 0x00000008ff867803 */ /* 0x000fcc0000000000 */
[----:B-1----:R-:W3:Y:S01]  /*33a0*/  @!P4 LDG.E.U8 R23, desc[UR36][R104.64] ;  /* 0x000000246817c981 */ /* 0x002ee2000c1e1100 */
[----:B------:R-:W-:-:S04]  /*33b0*/  @!P4 IADD3 R108, P5, R126, R106, RZ ;  /* 0x0000006a7e6cc210 */ /* 0x000fc80007fbe0ff */
[----:B------:R-:W-:Y:S02]  /*33c0*/  @!P4 IADD3.X R109, R127, R107, R131, P5, !PT ;  /* 0x0000006b7f6dc210 */ /* 0x000fe40002ffe483 */
[----:B------:R-:W-:Y:S02]  /*33d0*/  LEA R106, P0, R20, R126, 0x8 ;  /* 0x0000007e146a7211 */ /* 0x000fe400078040ff */
[----:B---3--:R-:W-:-:S05]  /*33e0*/  @!P4 PRMT R107, R23, 0x8880, RZ ;  /* 0x00008880176bc816 */ /* 0x008fca00000000ff */
[----:B------:R-:W-:Y:S01]  /*33f0*/  @!P4 IMAD R5, R107, R120, RZ ;  /* 0x000000786b05c224 */ /* 0x000fe200078e02ff */
[----:B------:R-:W-:Y:S02]  /*3400*/  LEA.HI.X R107, R20, R127, R21, 0x8, P0 ;  /* 0x0000007f146b7211 */ /* 0x000fe400000f4415 */
[----:B------:R-:W-:Y:S01]  /*3410*/  ISETP.LT.OR P0, PT, R3, 0x2, !P1 ;  /* 0x000000020300780c */ /* 0x000fe20004f01670 */
[----:B------:R-:W-:-:S05]  /*3420*/  @!P4 IMAD R119, R96, R22, R5 ;  /* 0x000000166077c224 */ /* 0x000fca00078e0205 */
[----:B------:R1:W-:Y:S07]  /*3430*/  @!P4 STG.E.U8 desc[UR36][R108.64], R119 ;  /* 0x000000776c00c986 */ /* 0x0003ee000c101124 */
[----:B------:R-:W2:Y:S01]  /*3440*/  @!P0 LDG.E.U8 R23, desc[UR36][R104.64+0x1] ;  /* 0x0000012468178981 */ /* 0x000ea2000c1e1100 */
[----:B------:R-:W-:Y:S01]  /*3450*/  IMAD.WIDE.U32 R130, R125, R130, R132 ;  /* 0x000000827d827225 */ /* 0x000fe200078e0084 */
[----:B------:R-:W-:Y:S02]  /*3460*/  ISETP.GE.AND P2, PT, R4, 0x109, PT ;  /* 0x000001090400780c */ /* 0x000fe40003f46270 */
[----:B--2---:R-:W-:-:S05]  /*3470*/  @!P0 PRMT R111, R23, 0x8880, RZ ;  /* 0x00008880176f8816 */ /* 0x004fca00000000ff */
[----:B------:R-:W-:-:S04]  /*3480*/  @!P0 IMAD R5, R111, R120, RZ ;  /* 0x000000786f058224 */ /* 0x000fc800078e02ff */
[----:B------:R-:W-:-:S05]  /*3490*/  @!P0 IMAD R111, R97, R22, R5 ;  /* 0x00000016616f8224 */ /* 0x000fca00078e0205 */
[----:B------:R2:W-:Y:S01]  /*34a0*/  @!P0 STG.E.U8 desc[UR36][R106.64+0x1], R111 ;  /* 0x0000016f6a008986 */ /* 0x0005e2000c101124 */
[----:B------:R-:W-:-:S04]  /*34b0*/  IADD3 R96, P0, R130, R128, RZ ;  /* 0x0000008082607210 */ /* 0x000fc80007f1e0ff */
[----:B------:R-:W-:Y:S02]  /*34c0*/  IADD3.X R97, R129, R131, R136, P0, !PT ;  /* 0x0000008381617210 */ /* 0x000fe400007fe488 */
[----:B------:R-:W-:-:S13]  /*34d0*/  ISETP.LT.OR P0, PT, R3, 0x1, !P2 ;  /* 0x000000010300780c */ /* 0x000fda0005701670 */
[----:B------:R-:W3:Y:S01]  /*34e0*/  @!P0 LDG.E.U8 R23, desc[UR36][R8.64] ;  /* 0x0000002408178981 */ /* 0x000ee2000c1e1100 */
[----:B-1----:R-:W-:-:S05]  /*34f0*/  @!P0 IADD3 R108, P4, R106, R124, RZ ;  /* 0x0000007c6a6c8210 */ /* 0x002fca0007f9e0ff */
[----:B------:R-:W-:Y:S01]  /*3500*/  @!P0 IMAD.X R109, R107, 0x1, R122, P4 ;  /* 0x000000016b6d8824 */ /* 0x000fe200020e067a */
[----:B---3--:R-:W-:-:S05]  /*3510*/  @!P0 PRMT R117, R23, 0x8880, RZ ;  /* 0x0000888017758816 */ /* 0x008fca00000000ff */
[----:B------:R-:W-:-:S04]  /*3520*/  @!P0 IMAD R5, R117, R120, RZ ;  /* 0x0000007875058224 */ /* 0x000fc800078e02ff */
[----:B------:R-:W-:-:S05]  /*3530*/  @!P0 IMAD R117, R98, R22, R5 ;  /* 0x0000001662758224 */ /* 0x000fca00078e0205 */
[----:B------:R-:W-:Y:S01]  /*3540*/  @!P0 STG.E.U8 desc[UR36][R108.64], R117 ;  /* 0x000000756c008986 */ /* 0x000fe2000c101124 */
[----:B------:R-:W-:-:S13]  /*3550*/  ISETP.LT.OR P0, PT, R3, 0x2, !P2 ;  /* 0x000000020300780c */ /* 0x000fda0005701670 */
[----:B------:R-:W3:Y:S01]  /*3560*/  @!P0 LDG.E.U8 R23, desc[UR36][R8.64+0x1] ;  /* 0x0000012408178981 */ /* 0x000ee2000c1e1100 */
[----:B------:R-:W-:-:S05]  /*3570*/  @!P0 IADD3 R110, P4, R106, R124, RZ ;  /* 0x0000007c6a6e8210 */ /* 0x000fca0007f9e0ff */
[----:B--2---:R-:W-:Y:S01]  /*3580*/  @!P0 IMAD.X R111, R107, 0x1, R122, P4 ;  /* 0x000000016b6f8824 */ /* 0x004fe200020e067a */
[----:B---3--:R-:W-:-:S05]  /*3590*/  @!P0 PRMT R119, R23, 0x8880, RZ ;  /* 0x0000888017778816 */ /* 0x008fca00000000ff */
[----:B------:R-:W-:-:S04]  /*35a0*/  @!P0 IMAD R5, R119, R120, RZ ;  /* 0x0000007877058224 */ /* 0x000fc800078e02ff */
[----:B------:R-:W-:-:S05]  /*35b0*/  @!P0 IMAD R99, R99, R22, R5 ;  /* 0x0000001663638224 */ /* 0x000fca00078e0205 */
[----:B------:R1:W-:Y:S01]  /*35c0*/  @!P0 STG.E.U8 desc[UR36][R110.64+0x1], R99 ;  /* 0x000001636e008986 */ /* 0x0003e2000c101124 */
[----:B------:R-:W-:-:S13]  /*35d0*/  ISETP.LT.OR P0, PT, R3, 0x9, !P1 ;  /* 0x000000090300780c */ /* 0x000fda0004f01670 */
[----:B------:R-:W2:Y:S01]  /*35e0*/  @!P0 LDG.E.U8 R23, desc[UR36][R104.64+0x8] ;  /* 0x0000082468178981 */ /* 0x000ea2000c1e1100 */
[----:B------:R-:W-:Y:S02]  /*35f0*/  @!P0 IMAD.MOV.U32 R98, RZ, RZ, R106 ;  /* 0x000000ffff628224 */ /* 0x000fe400078e006a */
[----:B-1----:R-:W-:Y:S01]  /*3600*/  @!P0 IMAD.MOV.U32 R99, RZ, RZ, R107 ;  /* 0x000000ffff638224 */ /* 0x002fe200078e006b */
[----:B--2---:R-:W-:-:S05]  /*3610*/  @!P0 PRMT R109, R23, 0x8880, RZ ;  /* 0x00008880176d8816 */ /* 0x004fca00000000ff */
[----:B------:R-:W-:-:S04]  /*3620*/  @!P0 IMAD R5, R109, R120, RZ ;  /* 0x000000786d058224 */ /* 0x000fc800078e02ff */
[----:B------:R-:W-:-:S05]  /*3630*/  @!P0 IMAD R109, R100, R22, R5 ;  /* 0x00000016646d8224 */ /* 0x000fca00078e0205 */
[----:B------:R1:W-:Y:S01]  /*3640*/  @!P0 STG.E.U8 desc[UR36][R98.64+0x8], R109 ;  /* 0x0000086d62008986 */ /* 0x0003e2000c101124 */
[----:B------:R-:W-:-:S13]  /*3650*/  ISETP.LT.OR P0, PT, R3, 0xa, !P1 ;  /* 0x0000000a0300780c */ /* 0x000fda0004f01670 */
[----:B------:R-:W2:Y:S01]  /*3660*/  @!P0 LDG.E.U8 R23, desc[UR36][R104.64+0x9] ;  /* 0x0000092468178981 */ /* 0x000ea2000c1e1100 */
[----:B-1----:R-:W-:Y:S02]  /*3670*/  @!P0 IMAD.MOV.U32 R98, RZ, RZ, R106 ;  /* 0x000000ffff628224 */ /* 0x002fe400078e006a */
[----:B------:R-:W-:Y:S01]  /*3680*/  @!P0 IMAD.MOV.U32 R99, RZ, RZ, R107 ;  /* 0x000000ffff638224 */ /* 0x000fe200078e006b */
[----:B--2---:R-:W-:-:S05]  /*3690*/  @!P0 PRMT R111, R23, 0x8880, RZ ;  /* 0x00008880176f8816 */ /* 0x004fca00000000ff */
[----:B------:R-:W-:-:S04]  /*36a0*/  @!P0 IMAD R5, R111, R120, RZ ;  /* 0x000000786f058224 */ /* 0x000fc800078e02ff */
[----:B------:R-:W-:-:S05]  /*36b0*/  @!P0 IMAD R111, R101, R22, R5 ;  /* 0x00000016656f8224 */ /* 0x000fca00078e0205 */
[----:B------:R1:W-:Y:S01]  /*36c0*/  @!P0 STG.E.U8 desc[UR36][R98.64+0x9], R111 ;  /* 0x0000096f62008986 */ /* 0x0003e2000c101124 */
[----:B------:R-:W-:-:S13]  /*36d0*/  ISETP.LT.OR P0, PT, R3, 0x9, !P2 ;  /* 0x000000090300780c */ /* 0x000fda0005701670 */
[----:B------:R-:W2:Y:S01]  /*36e0*/  @!P0 LDG.E.U8 R23, desc[UR36][R8.64+0x8] ;  /* 0x0000082408178981 */ /* 0x000ea2000c1e1100 */
[----:B------:R-:W-:-:S05]  /*36f0*/  @!P0 IADD3 R100, P4, R106, R124, RZ ;  /* 0x0000007c6a648210 */ /* 0x000fca0007f9e0ff */
[----:B------:R-:W-:Y:S01]  /*3700*/  @!P0 IMAD.X R101, R107, 0x1, R122, P4 ;  /* 0x000000016b658824 */ /* 0x000fe200020e067a */
[----:B--2---:R-:W-:-:S05]  /*3710*/  @!P0 PRMT R109, R23, 0x8880, RZ ;  /* 0x00008880176d8816 */ /* 0x004fca00000000ff */
[----:B------:R-:W-:-:S04]  /*3720*/  @!P0 IMAD R5, R109, R120, RZ ;  /* 0x000000786d058224 */ /* 0x000fc800078e02ff */
[----:B------:R-:W-:-:S05]  /*3730*/  @!P0 IMAD R109, R102, R22, R5 ;  /* 0x00000016666d8224 */ /* 0x000fca00078e0205 */
[----:B------:R-:W-:Y:S01]  /*3740*/  @!P0 STG.E.U8 desc[UR36][R100.64+0x8], R109 ;  /* 0x0000086d64008986 */ /* 0x000fe2000c101124 */
[----:B------:R-:W-:-:S13]  /*3750*/  ISETP.LT.OR P0, PT, R3, 0xa, !P2 ;  /* 0x0000000a0300780c */ /* 0x000fda0005701670 */
[----:B------:R-:W2:Y:S01]  /*3760*/  @!P0 LDG.E.U8 R23, desc[UR36][R8.64+0x9] ;  /* 0x0000092408178981 */ /* 0x000ea2000c1e1100 */
[----:B-1----:R-:W-:-:S05]  /*3770*/  @!P0 IADD3 R98, P4, R106, R124, RZ ;  /* 0x0000007c6a628210 */ /* 0x002fca0007f9e0ff */
[----:B------:R-:W-:Y:S01]  /*3780*/  @!P0 IMAD.X R99, R107, 0x1, R122, P4 ;  /* 0x000000016b638824 */ /* 0x000fe200020e067a */
[----:B------:R-:W-:Y:S02]  /*3790*/  ISETP.LT.OR P4, PT, R3, 0x11, !P6 ;  /* 0x000000110300780c */ /* 0x000fe40007781670 */
[----:B------:R-:W-:Y:S02]  /*37a0*/  ISETP.GE.AND P5, PT, R4, 0x181, PT ;  /* 0x000001810400780c */ /* 0x000fe40003fa6270 */
[----:B--2---:R-:W-:-:S05]  /*37b0*/  @!P0 PRMT R111, R23, 0x8880, RZ ;  /* 0x00008880176f8816 */ /* 0x004fca00000000ff */
[----:B------:R-:W-:-:S04]  /*37c0*/  @!P0 IMAD R5, R111, R120, RZ ;  /* 0x000000786f058224 */ /* 0x000fc800078e02ff */
[----:B------:R-:W-:-:S05]  /*37d0*/  @!P0 IMAD R111, R103, R22, R5 ;  /* 0x00000016676f8224 */ /* 0x000fca00078e0205 */
[----:B------:R1:W-:Y:S01]  /*37e0*/  @!P0 STG.E.U8 desc[UR36][R98.64+0x9], R111 ;  /* 0x0000096f62008986 */ /* 0x0003e2000c101124 */
[----:B------:R-:W-:-:S05]  /*37f0*/  @!P4 IADD3 R102, P0, R126, R124, RZ ;  /* 0x0000007c7e66c210 */ /* 0x000fca0007f1e0ff */
[----:B------:R-:W-:Y:S01]  /*3800*/  @!P4 IMAD.X R103, R127, 0x1, R122, P0 ;  /* 0x000000017f67c824 */ /* 0x000fe200000e067a */
[----:B------:R-:W-:-:S13]  /*3810*/  ISETP.LT.OR P0, PT, R3, 0x1, !P5 ;  /* 0x000000010300780c */ /* 0x000fda0006f01670 */
[----:B------:R-:W2:Y:S01]  /*3820*/  @!P0 LDG.E.U8 R23, desc[UR36][R96.64] ;  /* 0x0000002460178981 */ /* 0x000ea2000c1e1100 */
[----:B-1----:R-:W-:Y:S02]  /*3830*/  IMAD.MOV.U32 R98, RZ, RZ, R126 ;  /* 0x000000ffff627224 */ /* 0x002fe400078e007e */
[----:B------:R-:W-:Y:S02]  /*3840*/  IMAD.MOV.U32 R99, RZ, RZ, R127 ;  /* 0x000000ffff637224 */ /* 0x000fe400078e007f */
[----:B------:R-:W-:Y:S02]  /*3850*/  IMAD R101, R21, 0x180, RZ ;  /* 0x0000018015657824 */ /* 0x000fe400078e02ff */
[----:B------:R-:W-:-:S04]  /*3860*/  IMAD.WIDE.U32 R20, R20, 0x180, R98 ;  /* 0x0000018014147825 */ /* 0x000fc800078e0062 */
[----:B------:R-:W-:Y:S01]  /*3870*/  @!P0 IMAD.MOV.U32 R108, RZ, RZ, R20 ;  /* 0x000000ffff6c8224 */ /* 0x000fe200078e0014 */
[----:B--2---:R-:W-:-:S05]  /*3880*/  @!P0 PRMT R109, R23, 0x8880, RZ ;  /* 0x00008880176d8816 */ /* 0x004fca00000000ff */
[----:B------:R-:W-:Y:S02]  /*3890*/  @!P0 IMAD R5, R109, R120, RZ ;  /* 0x000000786d058224 */ /* 0x000fe400078e02ff */
[----:B------:R-:W-:Y:S02]  /*38a0*/  IMAD.IADD R109, R21, 0x1, R101 ;  /* 0x00000001156d7824 */ /* 0x000fe400078e0265 */
[----:B------:R-:W-:-:S05]  /*38b0*/  @!P0 IMAD R111, R88, R22, R5 ;  /* 0x00000016586f8224 */ /* 0x000fca00078e0205 */
[----:B------:R1:W-:Y:S01]  /*38c0*/  @!P0 STG.E.U8 desc[UR36][R108.64], R111 ;  /* 0x0000006f6c008986 */ /* 0x0003e2000c101124 */
[----:B------:R-:W-:-:S13]  /*38d0*/  ISETP.LT.OR P0, PT, R3, 0x2, !P5 ;  /* 0x000000020300780c */ /* 0x000fda0006f01670 */
[----:B------:R-:W2:Y:S01]  /*38e0*/  @!P0 LDG.E.U8 R23, desc[UR36][R96.64+0x1] ;  /* 0x0000012460178981 */ /* 0x000ea2000c1e1100 */
[----:B------:R-:W-:Y:S01]  /*38f0*/  ISETP.LT.OR P2, PT, R3, 0x12, !P6 ;  /* 0x000000120300780c */ /* 0x000fe20007741670 */
[----:B-1----:R-:W-:Y:S01]  /*3900*/  @!P0 IMAD.MOV.U32 R108, RZ, RZ, R20 ;  /* 0x000000ffff6c8224 */ /* 0x002fe200078e0014 */
        /* <DEDUP_REMOVED lines=9> */
[----:B------:R-:W-:Y:S02]  /*39a0*/  P2R R125, PR, RZ, 0x2 ;  /* 0x00000002ff7d7803 */ /* 0x000fe40000000000 */
[----:B------:R-:W-:-:S05]  /*39b0*/  @!P0 IADD3 R88, P1, R124, R20, RZ ;  /* 0x000000147c588210 */ /* 0x000fca0007f3e0ff */
[----:B------:R-:W-:Y:S01]  /*39c0*/  @!P0 IMAD.X R89, R109, 0x1, R122, P1 ;  /* 0x000000016d598824 */ /* 0x000fe200008e067a */
[----:B--2---:R-:W-:-:S05]  /*39d0*/  @!P0 PRMT R111, R23, 0x8880, RZ ;  /* 0x00008880176f8816 */ /* 0x004fca00000000ff */
[----:B------:R-:W-:-:S04]  /*39e0*/  @!P0 IMAD R5, R111, R120, RZ ;  /* 0x000000786f058224 */ /* 0x000fc800078e02ff */
[----:B-1----:R-:W-:-:S05]  /*39f0*/  @!P0 IMAD R119, R90, R22, R5 ;  /* 0x000000165a778224 */ /* 0x002fca00078e0205 */
[----:B------:R1:W-:Y:S01]  /*3a00*/  @!P0 STG.E.U8 desc[UR36][R88.64], R119 ;  /* 0x0000007758008986 */ /* 0x0003e2000c101124 */
[----:B------:R-:W-:-:S13]  /*3a10*/  ISETP.LT.OR P0, PT, R3, 0x2, !P3 ;  /* 0x000000020300780c */ /* 0x000fda0005f01670 */
[----:B------:R-:W2:Y:S01]  /*3a20*/  @!P0 LDG.E.U8 R23, desc[UR36][R10.64+0x1] ;  /* 0x000001240a178981 */ /* 0x000ea2000c1e1100 */
[----:B------:R-:W-:-:S05]  /*3a30*/  @!P0 IADD3 R110, P1, R124, R20, RZ ;  /* 0x000000147c6e8210 */ /* 0x000fca0007f3e0ff */
[----:B------:R-:W-:Y:S01]  /*3a40*/  @!P0 IMAD.X R111, R109, 0x1, R122, P1 ;  /* 0x000000016d6f8824 */ /* 0x000fe200008e067a */
[----:B------:R-:W-:Y:S02]  /*3a50*/  ISETP.NE.AND P1, PT, R125, RZ, PT ;  /* 0x000000ff7d00720c */ /* 0x000fe40003f25270 */
[----:B--2---:R-:W-:-:S05]  /*3a60*/  @!P0 PRMT R125, R23, 0x8880, RZ ;  /* 0x00008880177d8816 */ /* 0x004fca00000000ff */
[----:B------:R-:W-:-:S04]  /*3a70*/  @!P0 IMAD R5, R125, R120, RZ ;  /* 0x000000787d058224 */ /* 0x000fc800078e02ff */
[----:B------:R-:W-:-:S05]  /*3a80*/  @!P0 IMAD R91, R91, R22, R5 ;  /* 0x000000165b5b8224 */ /* 0x000fca00078e0205 */
[----:B------:R-:W-:Y:S01]  /*3a90*/  @!P0 STG.E.U8 desc[UR36][R110.64+0x1], R91 ;  /* 0x0000015b6e008986 */ /* 0x000fe2000c101124 */
[----:B------:R-:W-:-:S13]  /*3aa0*/  ISETP.LT.OR P0, PT, R3, 0x9, !P5 ;  /* 0x000000090300780c */ /* 0x000fda0006f01670 */
[----:B------:R-:W2:Y:S01]  /*3ab0*/  @!P0 LDG.E.U8 R23, desc[UR36][R96.64+0x8] ;  /* 0x0000082460178981 */ /* 0x000ea2000c1e1100 */
[----:B-1----:R-:W-:Y:S01]  /*3ac0*/  @!P0 IMAD.MOV.U32 R88, RZ, RZ, R20 ;  /* 0x000000ffff588224 */ /* 0x002fe200078e0014 */
[----:B--2---:R-:W-:-:S05]  /*3ad0*/  @!P0 PRMT R89, R23, 0x8880, RZ ;  /* 0x0000888017598816 */ /* 0x004fca00000000ff */
[----:B------:R-:W-:Y:S02]  /*3ae0*/  @!P0 IMAD R5, R89, R120, RZ ;  /* 0x0000007859058224 */ /* 0x000fe400078e02ff */
[----:B------:R-:W-:Y:S02]  /*3af0*/  @!P0 IMAD.MOV.U32 R89, RZ, RZ, R109 ;  /* 0x000000ffff598224 */ /* 0x000fe400078e006d */
        /* <DEDUP_REMOVED lines=17> */
[----:B------:R2:W-:Y:S01]  /*3c10*/  @!P0 STG.E.U8 desc[UR36][R90.64+0x8], R111 ;  /* 0x0000086f5a008986 */ /* 0x0005e2000c101124 */
[----:B------:R-:W-:-:S13]  /*3c20*/  ISETP.LT.OR P0, PT, R3, 0xa, !P3 ;  /* 0x0000000a0300780c */ /* 0x000fda0005f01670 */
[----:B------:R-:W3:Y:S01]  /*3c30*/  @!P0 LDG.E.U8 R23, desc[UR36][R10.64+0x9] ;  /* 0x000009240a178981 */ /* 0x000ee2000c1e1100 */
[----:B-1----:R-:W-:Y:S02]  /*3c40*/  @!P0 IADD3 R88, P3, R124, R20, RZ ;  /* 0x000000147c588210 */ /* 0x002fe40007f7e0ff */
[----:B------:R-:W-:-:S03]  /*3c50*/  ISETP.NE.AND P5, PT, R135, RZ, PT ;  /* 0x000000ff8700720c */ /* 0x000fc60003fa5270 */
[----:B------:R-:W-:Y:S01]  /*3c60*/  @!P0 IMAD.X R89, R109, 0x1, R122, P3 ;  /* 0x000000016d598824 */ /* 0x000fe200018e067a */
[----:B---3--:R-:W-:-:S05]  /*3c70*/  @!P0 PRMT R93, R23, 0x8880, RZ ;  /* 0x00008880175d8816 */ /* 0x008fca00000000ff */
[----:B------:R-:W-:-:S04]  /*3c80*/  @!P0 IMAD R5, R93, R120, RZ ;  /* 0x000000785d058224 */ /* 0x000fc800078e02ff */
[----:B------:R-:W-:-:S05]  /*3c90*/  @!P0 IMAD R95, R95, R22, R5 ;  /* 0x000000165f5f8224 */ /* 0x000fca00078e0205 */
[----:B------:R1:W-:Y:S01]  /*3ca0*/  @!P0 STG.E.U8 desc[UR36][R88.64+0x9], R95 ;  /* 0x0000095f58008986 */ /* 0x0003e2000c101124 */
[----:B------:R-:W-:-:S13]  /*3cb0*/  ISETP.LT.OR P0, PT, R3, 0x11, !P5 ;  /* 0x000000110300780c */ /* 0x000fda0006f01670 */
[----:B------:R-:W2:Y:S02]  /*3cc0*/  @!P0 LDG.E.U8 R23, desc[UR36][R12.64+0x10] ;  /* 0x000010240c178981 */ /* 0x000ea4000c1e1100 */
[----:B--2---:R-:W-:-:S05]  /*3cd0*/  @!P0 PRMT R91, R23, 0x8880, RZ ;  /* 0x00008880175b8816 */ /* 0x004fca00000000ff */
[----:B------:R-:W-:-:S04]  /*3ce0*/  @!P0 IMAD R5, R91, R120, RZ ;  /* 0x000000785b058224 */ /* 0x000fc800078e02ff */
[----:B------:R-:W-:-:S05]  /*3cf0*/  @!P0 IMAD R91, R80, R22, R5 ;  /* 0x00000016505b8224 */ /* 0x000fca00078e0205 */
[----:B------:R2:W-:Y:S01]  /*3d00*/  @!P0 STG.E.U8 desc[UR36][R98.64+0x10], R91 ;  /* 0x0000105b62008986 */ /* 0x0005e2000c101124 */
[----:B------:R-:W-:-:S13]  /*3d10*/  ISETP.LT.OR P0, PT, R3, 0x12, !P5 ;  /* 0x000000120300780c */ /* 0x000fda0006f01670 */
[----:B------:R-:W3:Y:S02]  /*3d20*/  @!P0 LDG.E.U8 R23, desc[UR36][R12.64+0x11] ;  /* 0x000011240c178981 */ /* 0x000ee4000c1e1100 */
[----:B---3--:R-:W-:-:S05]  /*3d30*/  @!P0 PRMT R80, R23, 0x8880, RZ ;  /* 0x0000888017508816 */ /* 0x008fca00000000ff */
[----:B-1----:R-:W-:-:S04]  /*3d40*/  @!P0 IMAD.MOV.U32 R89, RZ, RZ, R80 ;  /* 0x000000ffff598224 */ /* 0x002fc800078e0050 */
[----:B------:R-:W-:-:S04]  /*3d50*/  @!P0 IMAD R5, R89, R120, RZ ;  /* 0x0000007859058224 */ /* 0x000fc800078e02ff */
[----:B------:R-:W-:-:S05]  /*3d60*/  @!P0 IMAD R81, R81, R22, R5 ;  /* 0x0000001651518224 */ /* 0x000fca00078e0205 */
[----:B------:R1:W-:Y:S04]  /*3d70*/  @!P0 STG.E.U8 desc[UR36][R98.64+0x11], R81 ;  /* 0x0000115162008986 */ /* 0x0003e8000c101124 */
[----:B------:R-:W2:Y:S02]  /*3d80*/  @!P4 LDG.E.U8 R23, desc[UR36][R6.64+0x10] ;  /* 0x000010240617c981 */ /* 0x000ea4000c1e1100 */
[----:B--2---:R-:W-:-:S05]  /*3d90*/  @!P4 PRMT R91, R23, 0x8880, RZ ;  /* 0x00008880175bc816 */ /* 0x004fca00000000ff */
[----:B------:R-:W-:-:S04]  /*3da0*/  @!P4 IMAD R5, R91, R120, RZ ;  /* 0x000000785b05c224 */ /* 0x000fc800078e02ff */
[----:B------:R-:W-:-:S05]  /*3db0*/  @!P4 IMAD R93, R82, R22, R5 ;  /* 0x00000016525dc224 */ /* 0x000fca00078e0205 */
[----:B------:R2:W-:Y:S04]  /*3dc0*/  @!P4 STG.E.U8 desc[UR36][R102.64+0x10], R93 ;  /* 0x0000105d6600c986 */ /* 0x0005e8000c101124 */
[----:B------:R-:W1:Y:S02]  /*3dd0*/  @!P2 LDG.E.U8 R23, desc[UR36][R6.64+0x11] ;  /* 0x000011240617a981 */ /* 0x000e64000c1e1100 */
[----:B-1----:R-:W-:-:S05]  /*3de0*/  @!P2 PRMT R81, R23, 0x8880, RZ ;  /* 0x000088801751a816 */ /* 0x002fca00000000ff */
[----:B------:R-:W-:-:S04]  /*3df0*/  @!P2 IMAD R5, R81, R120, RZ ;  /* 0x000000785105a224 */ /* 0x000fc800078e02ff */
[----:B------:R-:W-:-:S05]  /*3e00*/  @!P2 IMAD R83, R83, R22, R5 ;  /* 0x000000165353a224 */ /* 0x000fca00078e0205 */
[----:B------:R1:W-:Y:S01]  /*3e10*/  @!P2 STG.E.U8 desc[UR36][R116.64+0x11], R83 ;  /* 0x000011537400a986 */ /* 0x0003e2000c101124 */
[----:B------:R-:W-:-:S13]  /*3e20*/  ISETP.LT.OR P2, PT, R3, 0x19, !P5 ;  /* 0x000000190300780c */ /* 0x000fda0006f41670 */
[----:B------:R-:W3:Y:S02]  /*3e30*/  @!P2 LDG.E.U8 R23, desc[UR36][R12.64+0x18] ;  /* 0x000018240c17a981 */ /* 0x000ee4000c1e1100 */
[----:B---3--:R-:W-:-:S05]  /*3e40*/  @!P2 PRMT R81, R23, 0x8880, RZ ;  /* 0x000088801751a816 */ /* 0x008fca00000000ff */
[----:B------:R-:W-:-:S04]  /*3e50*/  @!P2 IMAD R5, R81, R120, RZ ;  /* 0x000000785105a224 */ /* 0x000fc800078e02ff */
[----:B--2---:R-:W-:-:S05]  /*3e60*/  @!P2 IMAD R93, R84, R22, R5 ;  /* 0x00000016545da224 */ /* 0x004fca00078e0205 */
[----:B------:R2:W-:Y:S01]  /*3e70*/  @!P2 STG.E.U8 desc[UR36][R98.64+0x18], R93 ;  /* 0x0000185d6200a986 */ /* 0x0005e2000c101124 */
[----:B------:R-:W-:-:S13]  /*3e80*/  ISETP.LT.OR P2, PT, R3, 0x1a, !P5 ;  /* 0x0000001a0300780c */ /* 0x000fda0006f41670 */
[----:B------:R-:W3:Y:S01]  /*3e90*/  @!P2 LDG.E.U8 R23, desc[UR36][R12.64+0x19] ;  /* 0x000019240c17a981 */ /* 0x000ee2000c1e1100 */
[----:B------:R-:W-:Y:S02]  /*3ea0*/  ISETP.LT.OR P0, PT, R3, 0x19, !P6 ;  /* 0x000000190300780c */ /* 0x000fe40007701670 */
[----:B---3--:R-:W-:-:S05]  /*3eb0*/  @!P2 PRMT R81, R23, 0x8880, RZ ;  /* 0x000088801751a816 */ /* 0x008fca00000000ff */
[----:B------:R-:W-:-:S04]  /*3ec0*/  @!P2 IMAD R5, R81, R120, RZ ;  /* 0x000000785105a224 */ /* 0x000fc800078e02ff */
[----:B------:R-:W-:-:S05]  /*3ed0*/  @!P2 IMAD R85, R85, R22, R5 ;  /* 0x000000165555a224 */ /* 0x000fca00078e0205 */
[----:B------:R3:W-:Y:S04]  /*3ee0*/  @!P2 STG.E.U8 desc[UR36][R98.64+0x19], R85 ;  /* 0x000019556200a986 */ /* 0x0007e8000c101124 */
[----:B------:R-:W1:Y:S01]  /*3ef0*/  @!P0 LDG.E.U8 R23, desc[UR36][R6.64+0x18] ;  /* 0x0000182406178981 */ /* 0x000e62000c1e1100 */
[----:B------:R-:W-:Y:S02]  /*3f00*/  ISETP.LT.OR P4, PT, R3, 0x1a, !P6 ;  /* 0x0000001a0300780c */ /* 0x000fe40007781670 */
[----:B------:R-:W-:-:S05]  /*3f10*/  @!P0 IADD3 R88, P3, R126, R124, RZ ;  /* 0x0000007c7e588210 */ /* 0x000fca0007f7e0ff */
[----:B------:R-:W-:-:S06]  /*3f20*/  @!P0 IMAD.X R89, R127, 0x1, R122, P3 ;  /* 0x000000017f598824 */ /* 0x000fcc00018e067a */
[----:B------:R-:W-:-:S05]  /*3f30*/  @!P4 IADD3 R90, P3, R126, R124, RZ ;  /* 0x0000007c7e5ac210 */ /* 0x000fca0007f7e0ff */
[----:B------:R-:W-:Y:S01]  /*3f40*/  @!P4 IMAD.X R91, R127, 0x1, R122, P3 ;  /* 0x000000017f5bc824 */ /* 0x000fe200018e067a */
[----:B------:R-:W-:Y:S02]  /*3f50*/  ISETP.LT.OR P3, PT, R3, 0x21, !P6 ;  /* 0x000000210300780c */ /* 0x000fe40007761670 */
[----:B-1----:R-:W-:-:S05]  /*3f60*/  @!P0 PRMT R83, R23, 0x8880, RZ ;  /* 0x0000888017538816 */ /* 0x002fca00000000ff */
[----:B------:R-:W-:-:S04]  /*3f70*/  @!P0 IMAD R5, R83, R120, RZ ;  /* 0x0000007853058224 */ /* 0x000fc800078e02ff */
[----:B--2---:R-:W-:-:S05]  /*3f80*/  @!P0 IMAD R93, R86, R22, R5 ;  /* 0x00000016565d8224 */ /* 0x004fca00078e0205 */
[----:B------:R1:W-:Y:S04]  /*3f90*/  @!P0 STG.E.U8 desc[UR36][R88.64+0x18], R93 ;  /* 0x0000185d58008986 */ /* 0x0003e8000c101124 */
[----:B------:R-:W3:Y:S01]  /*3fa0*/  @!P4 LDG.E.U8 R23, desc[UR36][R6.64+0x19] ;  /* 0x000019240617c981 */ /* 0x000ee2000c1e1100 */
[----:B------:R-:W-:-:S05]  /*3fb0*/  @!P3 IADD3 R80, P2, R126, R124, RZ ;  /* 0x0000007c7e50b210 */ /* 0x000fca0007f5e0ff */
[----:B------:R-:W-:Y:S01]  /*3fc0*/  @!P3 IMAD.X R81, R127, 0x1, R122, P2 ;  /* 0x000000017f51b824 */ /* 0x000fe200010e067a */
[----:B------:R-:W-:Y:S02]  /*3fd0*/  ISETP.LT.OR P2, PT, R3, 0x22, !P6 ;  /* 0x000000220300780c */ /* 0x000fe40007741670 */
[----:B------:R-:W-:-:S11]  /*3fe0*/  ISETP.NE.AND P3, PT, R134, RZ, PT ;  /* 0x000000ff8600720c */ /* 0x000fd60003f65270 */
[----:B------:R-:W-:-:S05]  /*3ff0*/  @!P2 IADD3 R82, P0, R126, R124, RZ ;  /* 0x0000007c7e52a210 */ /* 0x000fca0007f1e0ff */
[----:B------:R-:W-:Y:S01]  /*4000*/  @!P2 IMAD.X R83, R127, 0x1, R122, P0 ;  /* 0x000000017f53a824 */ /* 0x000fe200000e067a */
[----:B------:R-:W-:Y:S02]  /*4010*/  ISETP.LT.OR P0, PT, R3, 0x11, !P3 ;  /* 0x000000110300780c */ /* 0x000fe40005f01670 */
[----:B---3--:R-:W-:-:S05]  /*4020*/  @!P4 PRMT R85, R23, 0x8880, RZ ;  /* 0x000088801755c816 */ /* 0x008fca00000000ff */
[----:B------:R-:W-:-:S04]  /*4030*/  @!P4 IMAD R5, R85, R120, RZ ;  /* 0x000000785505c224 */ /* 0x000fc800078e02ff */
[----:B------:R-:W-:-:S05]  /*4040*/  @!P4 IMAD R87, R87, R22, R5 ;  /* 0x000000165757c224 */ /* 0x000fca00078e0205 */
[----:B------:R2:W-:Y:S04]  /*4050*/  @!P4 STG.E.U8 desc[UR36][R90.64+0x19], R87 ;  /* 0x000019575a00c986 */ /* 0x0005e8000c101124 */
[----:B------:R-:W3:Y:S01]  /*4060*/  @!P0 LDG.E.U8 R23, desc[UR36][R112.64+0x10] ;  /* 0x0000102470178981 */ /* 0x000ee2000c1e1100 */
[----:B------:R-:W-:Y:S01]  /*4070*/  IMAD.MOV.U32 R84, RZ, RZ, R114 ;  /* 0x000000ffff547224 */ /* 0x000fe200078e0072 */
[----:B---3--:R-:W-:-:S05]  /*4080*/  @!P0 PRMT R85, R23, 0x8880, RZ ;  /* 0x0000888017558816 */ /* 0x008fca00000000ff */
[----:B------:R-:W-:Y:S02]  /*4090*/  @!P0 IMAD R5, R85, R120, RZ ;  /* 0x0000007855058224 */ /* 0x000fe400078e02ff */
[----:B------:R-:W-:Y:S02]  /*40a0*/  IMAD.MOV.U32 R85, RZ, RZ, R115 ;  /* 0x000000ffff557224 */ /* 0x000fe400078e0073 */
[----:B-1----:R-:W-:-:S05]  /*40b0*/  @!P0 IMAD R89, R72, R22, R5 ;  /* 0x0000001648598224 */ /* 0x002fca00078e0205 */
[----:B------:R1:W-:Y:S01]  /*40c0*/  @!P0 STG.E.U8 desc[UR36][R84.64+0x10], R89 ;  /* 0x0000105954008986 */ /* 0x0003e2000c101124 */
[----:B------:R-:W-:-:S13]  /*40d0*/  ISETP.LT.OR P0, PT, R3, 0x12, !P3 ;  /* 0x000000120300780c */ /* 0x000fda0005f01670 */
[----:B------:R-:W2:Y:S01]  /*40e0*/  @!P0 LDG.E.U8 R23, desc[UR36][R112.64+0x11] ;  /* 0x0000112470178981 */ /* 0x000ea2000c1e1100 */
[----:B------:R-:W-:Y:S02]  /*40f0*/  P2R R88, PR, RZ, 0x4 ;  /* 0x00000004ff587803 */ /* 0x000fe40000000000 */
[----:B------:R-:W-:Y:S02]  /*4100*/  ISETP.NE.AND P2, PT, R118, RZ, PT ;  /* 0x000000ff7600720c */ /* 0x000fe40003f45270 */
[----:B--2---:R-:W-:-:S05]  /*4110*/  @!P0 PRMT R87, R23, 0x8880, RZ ;  /* 0x0000888017578816 */ /* 0x004fca00000000ff */
[----:B------:R-:W-:-:S04]  /*4120*/  @!P0 IMAD R5, R87, R120, RZ ;  /* 0x0000007857058224 */ /* 0x000fc800078e02ff */
[----:B------:R-:W-:-:S05]  /*4130*/  @!P0 IMAD R87, R73, R22, R5 ;  /* 0x0000001649578224 */ /* 0x000fca00078e0205 */
[----:B------:R2:W-:Y:S01]  /*4140*/  @!P0 STG.E.U8 desc[UR36][R84.64+0x11], R87 ;  /* 0x0000115754008986 */ /* 0x0005e2000c101124 */
[----:B------:R-:W-:-:S13]  /*4150*/  ISETP.LT.OR P0, PT, R3, 0x11, !P2 ;  /* 0x000000110300780c */ /* 0x000fda0005701670 */
[----:B------:R-:W1:Y:S01]  /*4160*/  @!P0 LDG.E.U8 R23, desc[UR36][R14.64+0x10] ;  /* 0x000010240e178981 */ /* 0x000e62000c1e1100 */
[----:B------:R-:W-:-:S05]  /*4170*/  @!P0 IADD3 R72, P4, R124, R114, RZ ;  /* 0x000000727c488210 */ /* 0x000fca0007f9e0ff */
[----:B------:R-:W-:Y:S01]  /*4180*/  @!P0 IMAD.X R73, R122, 0x1, R115, P4 ;  /* 0x000000017a498824 */ /* 0x000fe200020e0673 */
[----:B-1----:R-:W-:-:S05]  /*4190*/  @!P0 PRMT R89, R23, 0x8880, RZ ;  /* 0x0000888017598816 */ /* 0x002fca00000000ff */
[----:B------:R-:W-:-:S04]  /*41a0*/  @!P0 IMAD R5, R89, R120, RZ ;  /* 0x0000007859058224 */ /* 0x000fc800078e02ff */
[----:B------:R-:W-:-:S05]  /*41b0*/  @!P0 IMAD R89, R74, R22, R5 ;  /* 0x000000164a598224 */ /* 0x000fca00078e0205 */
[----:B------:R1:W-:Y:S01]  /*41c0*/  @!P0 STG.E.U8 desc[UR36][R72.64+0x10], R89 ;  /* 0x0000105948008986 */ /* 0x0003e2000c101124 */
        /* <DEDUP_REMOVED lines=9> */
[----:B------:R-:W1:Y:S02]  /*4260*/  @!P0 LDG.E.U8 R23, desc[UR36][R112.64+0x18] ;  /* 0x0000182470178981 */ /* 0x000e64000c1e1100 */
[----:B-1----:R-:W-:-:S05]  /*4270*/  @!P0 PRMT R73, R23, 0x8880, RZ ;  /* 0x0000888017498816 */ /* 0x002fca00000000ff */
[----:B------:R-:W-:-:S04]  /*4280*/  @!P0 IMAD R5, R73, R120, RZ ;  /* 0x0000007849058224 */ /* 0x000fc800078e02ff */
[----:B------:R-:W-:-:S05]  /*4290*/  @!P0 IMAD R89, R76, R22, R5 ;  /* 0x000000164c598224 */ /* 0x000fca00078e0205 */
[----:B------:R-:W-:Y:S01]  /*42a0*/  @!P0 STG.E.U8 desc[UR36][R84.64+0x18], R89 ;  /* 0x0000185954008986 */ /* 0x000fe2000c101124 */
[----:B------:R-:W-:-:S13]  /*42b0*/  ISETP.LT.OR P0, PT, R3, 0x1a, !P3 ;  /* 0x0000001a0300780c */ /* 0x000fda0005f01670 */
[----:B------:R-:W3:Y:S02]  /*42c0*/  @!P0 LDG.E.U8 R23, desc[UR36][R112.64+0x19] ;  /* 0x0000192470178981 */ /* 0x000ee4000c1e1100 */
[----:B---3--:R-:W-:-:S05]  /*42d0*/  @!P0 PRMT R73, R23, 0x8880, RZ ;  /* 0x0000888017498816 */ /* 0x008fca00000000ff */
        /* <DEDUP_REMOVED lines=21> */
[----:B--2---:R-:W-:Y:S01]  /*4430*/  @!P0 IMAD.MOV.U32 R72, RZ, RZ, R106 ;  /* 0x000000ffff488224 */ /* 0x004fe200078e006a */
[----:B---3--:R-:W-:-:S05]  /*4440*/  @!P0 PRMT R73, R23, 0x8880, RZ ;  /* 0x0000888017498816 */ /* 0x008fca00000000ff */
[----:B------:R-:W-:Y:S02]  /*4450*/  @!P0 IMAD R5, R73, R120, RZ ;  /* 0x0000007849058224 */ /* 0x000fe400078e02ff */
[----:B------:R-:W-:Y:S02]  /*4460*/  @!P0 IMAD.MOV.U32 R73, RZ, RZ, R107 ;  /* 0x000000ffff498224 */ /* 0x000fe400078e006b */
[----:B------:R-:W-:-:S05]  /*4470*/  @!P0 IMAD R77, R64, R22, R5 ;  /* 0x00000016404d8224 */ /* 0x000fca00078e0205 */
[----:B------:R2:W-:Y:S01]  /*4480*/  @!P0 STG.E.U8 desc[UR36][R72.64+0x10], R77 ;  /* 0x0000104d48008986 */ /* 0x0005e2000c101124 */
[----:B------:R-:W-:-:S13]  /*4490*/  ISETP.LT.OR P0, PT, R3, 0x12, !P1 ;  /* 0x000000120300780c */ /* 0x000fda0004f01670 */
[----:B------:R-:W1:Y:S01]  /*44a0*/  @!P0 LDG.E.U8 R23, desc[UR36][R104.64+0x11] ;  /* 0x0000112468178981 */ /* 0x000e62000c1e1100 */
[----:B------:R-:W-:Y:S01]  /*44b0*/  @!P0 IMAD.MOV.U32 R64, RZ, RZ, R106 ;  /* 0x000000ffff408224 */ /* 0x000fe200078e006a */
[----:B------:R-:W-:Y:S02]  /*44c0*/  ISETP.GE.AND P4, PT, R4, 0x109, PT ;  /* 0x000001090400780c */ /* 0x000fe40003f86270 */
[----:B-1----:R-:W-:-:S05]  /*44d0*/  @!P0 PRMT R75, R23, 0x8880, RZ ;  /* 0x00008880174b8816 */ /* 0x002fca00000000ff */
[----:B------:R-:W-:-:S04]  /*44e0*/  @!P0 IMAD R5, R75, R120, RZ ;  /* 0x000000784b058224 */ /* 0x000fc800078e02ff */
[----:B------:R-:W-:Y:S02]  /*44f0*/  @!P0 IMAD R79, R65, R22, R5 ;  /* 0x00000016414f8224 */ /* 0x000fe400078e0205 */
[----:B------:R-:W-:-:S05]  /*4500*/  @!P0 IMAD.MOV.U32 R65, RZ, RZ, R107 ;  /* 0x000000ffff418224 */ /* 0x000fca00078e006b */
[----:B------:R1:W-:Y:S01]  /*4510*/  @!P0 STG.E.U8 desc[UR36][R64.64+0x11], R79 ;  /* 0x0000114f40008986 */ /* 0x0003e2000c101124 */
[----:B------:R-:W-:-:S13]  /*4520*/  ISETP.LT.OR P0, PT, R3, 0x11, !P4 ;  /* 0x000000110300780c */ /* 0x000fda0006701670 */
[----:B------:R-:W2:Y:S01]  /*4530*/  @!P0 LDG.E.U8 R23, desc[UR36][R8.64+0x10] ;  /* 0x0000102408178981 */ /* 0x000ea2000c1e1100 */
[----:B------:R-:W-:-:S05]  /*4540*/  @!P0 IADD3 R74, P4, R106, R124, RZ ;  /* 0x0000007c6a4a8210 */ /* 0x000fca0007f9e0ff */
[----:B------:R-:W-:Y:S01]  /*4550*/  @!P0 IMAD.X R75, R107, 0x1, R122, P4 ;  /* 0x000000016b4b8824 */ /* 0x000fe200020e067a */
[----:B------:R-:W-:Y:S02]  /*4560*/  ISETP.GE.AND P4, PT, R4, 0x109, PT ;  /* 0x000001090400780c */ /* 0x000fe40003f86270 */
        /* <DEDUP_REMOVED lines=24> */
[----:B------:R-:W-:Y:S02]  /*46f0*/  ISETP.GE.AND P4, PT, R4, 0x109, PT ;  /* 0x000001090400780c */ /* 0x000fe40003f86270 */
        /* <DEDUP_REMOVED lines=12> */
[----:B------:R2:W-:Y:S01]  /*47c0*/  @!P0 STG.E.U8 desc[UR36][R66.64+0x18], R73 ;  /* 0x0000184942008986 */ /* 0x0005e2000c101124 */
[----:B------:R-:W-:-:S13]  /*47d0*/  ISETP.LT.OR P0, PT, R3, 0x1a, !P4 ;  /* 0x0000001a0300780c */ /* 0x000fda0006701670 */
[----:B------:R-:W3:Y:S01]  /*47e0*/  @!P0 LDG.E.U8 R23, desc[UR36][R8.64+0x19] ;  /* 0x0000192408178981 */ /* 0x000ee2000c1e1100 */
[----:B------:R-:W-:-:S05]  /*47f0*/  @!P0 IADD3 R68, P4, R106, R124, RZ ;  /* 0x0000007c6a448210 */ /* 0x000fca0007f9e0ff */
[----:B-1----:R-:W-:Y:S01]  /*4800*/  @!P0 IMAD.X R69, R107, 0x1, R122, P4 ;  /* 0x000000016b458824 */ /* 0x002fe200020e067a */
[----:B------:R-:W-:Y:S02]  /*4810*/  ISETP.GE.AND P4, PT, R4, 0x181, PT ;  /* 0x000001810400780c */ /* 0x000fe40003f86270 */
[----:B---3--:R-:W-:-:S05]  /*4820*/  @!P0 PRMT R65, R23, 0x8880, RZ ;  /* 0x0000888017418816 */ /* 0x008fca00000000ff */
[----:B------:R-:W-:-:S04]  /*4830*/  @!P0 IMAD R5, R65, R120, RZ ;  /* 0x0000007841058224 */ /* 0x000fc800078e02ff */
[----:B------:R-:W-:-:S05]  /*4840*/  @!P0 IMAD R71, R71, R22, R5 ;  /* 0x0000001647478224 */ /* 0x000fca00078e0205 */
[----:B------:R-:W-:Y:S01]  /*4850*/  @!P0 STG.E.U8 desc[UR36][R68.64+0x19], R71 ;  /* 0x0000194744008986 */ /* 0x000fe2000c101124 */
[----:B------:R-:W-:-:S13]  /*4860*/  ISETP.LT.OR P0, PT, R3, 0x11, !P4 ;  /* 0x000000110300780c */ /* 0x000fda0006701670 */
[----:B------:R-:W3:Y:S01]  /*4870*/  @!P0 LDG.E.U8 R23, desc[UR36][R96.64+0x10] ;  /* 0x0000102460178981 */ /* 0x000ee2000c1e1100 */
[----:B------:R-:W-:Y:S01]  /*4880*/  @!P0 IMAD.MOV.U32 R64, RZ, RZ, R20 ;  /* 0x000000ffff408224 */ /* 0x000fe200078e0014 */
[----:B---3--:R-:W-:-:S05]  /*4890*/  @!P0 PRMT R65, R23, 0x8880, RZ ;  /* 0x0000888017418816 */ /* 0x008fca00000000ff */
[----:B------:R-:W-:Y:S02]  /*48a0*/  @!P0 IMAD R5, R65, R120, RZ ;  /* 0x0000007841058224 */ /* 0x000fe400078e02ff */
[----:B------:R-:W-:Y:S02]  /*48b0*/  IMAD.IADD R65, R101, 0x1, R21 ;  /* 0x0000000165417824 */ /* 0x000fe400078e0215 */
[----:B--2---:R-:W-:-:S05]  /*48c0*/  @!P0 IMAD R67, R56, R22, R5 ;  /* 0x0000001638438224 */ /* 0x004fca00078e0205 */
[----:B------:R1:W-:Y:S01]  /*48d0*/  @!P0 STG.E.U8 desc[UR36][R64.64+0x10], R67 ;  /* 0x0000104340008986 */ /* 0x0003e2000c101124 */
[----:B------:R-:W-:-:S13]  /*48e0*/  ISETP.LT.OR P0, PT, R3, 0x12, !P4 ;  /* 0x000000120300780c */ /* 0x000fda0006701670 */
[----:B------:R-:W2:Y:S01]  /*48f0*/  @!P0 LDG.E.U8 R23, desc[UR36][R96.64+0x11] ;  /* 0x0000112460178981 */ /* 0x000ea2000c1e1100 */
[----:B------:R-:W-:Y:S02]  /*4900*/  @!P0 IMAD.MOV.U32 R66, RZ, RZ, R20 ;  /* 0x000000ffff428224 */ /* 0x000fe400078e0014 */
[----:B-1----:R-:W-:Y:S01]  /*4910*/  @!P0 IMAD.MOV.U32 R67, RZ, RZ, R65 ;  /* 0x000000ffff438224 */ /* 0x002fe200078e0041 */
        /* <DEDUP_REMOVED lines=16> */
[----:B-1----:R-:W-:-:S05]  /*4a20*/  @!P0 IADD3 R66, P4, R124, R20, RZ ;  /* 0x000000147c428210 */ /* 0x002fca0007f9e0ff */
[----:B------:R-:W-:Y:S01]  /*4a30*/  @!P0 IMAD.X R67, R65, 0x1, R122, P4 ;  /* 0x0000000141438824 */ /* 0x000fe200020e067a */
[----:B------:R-:W-:Y:S02]  /*4a40*/  ISETP.GE.AND P4, PT, R4, 0x181, PT ;  /* 0x000001810400780c */ /* 0x000fe40003f86270 */
[----:B---3--:R-:W-:-:S05]  /*4a50*/  @!P0 PRMT R69, R23, 0x8880, RZ ;  /* 0x0000888017458816 */ /* 0x008fca00000000ff */
[----:B------:R-:W-:-:S04]  /*4a60*/  @!P0 IMAD R5, R69, R120, RZ ;  /* 0x0000007845058224 */ /* 0x000fc800078e02ff */
[----:B------:R-:W-:-:S05]  /*4a70*/  @!P0 IMAD R59, R59, R22, R5 ;  /* 0x000000163b3b8224 */ /* 0x000fca00078e0205 */
[----:B------:R-:W-:Y:S01]  /*4a80*/  @!P0 STG.E.U8 desc[UR36][R66.64+0x11], R59 ;  /* 0x0000113b42008986 */ /* 0x000fe2000c101124 */
        /* <DEDUP_REMOVED lines=46> */
[----:B------:R1:W-:Y:S01]  /*4d70*/  @!P0 STG.E.U8 desc[UR36][R98.64+0x21], R49 ;  /* 0x0000213162008986 */ /* 0x0003e2000c101124 */
[----:B------:R-:W-:-:S13]  /*4d80*/  ISETP.LT.OR P0, PT, R3, 0x29, !P6 ;  /* 0x000000290300780c */ /* 0x000fda0007701670 */
[----:B------:R-:W-:-:S05]  /*4d90*/  @!P0 IADD3 R56, P4, R126, R124, RZ ;  /* 0x0000007c7e388210 */ /* 0x000fca0007f9e0ff */
[----:B------:R-:W-:Y:S01]  /*4da0*/  @!P0 IMAD.X R57, R127, 0x1, R122, P4 ;  /* 0x000000017f398824 */ /* 0x000fe200020e067a */
[----:B------:R-:W-:-:S13]  /*4db0*/  ISETP.LT.OR P4, PT, R3, 0x21, !P6 ;  /* 0x000000210300780c */ /* 0x000fda0007781670 */
[----:B------:R-:W2:Y:S01]  /*4dc0*/  @!P4 LDG.E.U8 R23, desc[UR36][R6.64+0x20] ;  /* 0x000020240617c981 */ /* 0x000ea2000c1e1100 */
[----:B------:R-:W-:Y:S02]  /*4dd0*/  ISETP.LT.OR P6, PT, R3, 0x2a, !P6 ;  /* 0x0000002a0300780c */ /* 0x000fe400077c1670 */
[----:B--2---:R-:W-:-:S05]  /*4de0*/  @!P4 PRMT R59, R23, 0x8880, RZ ;  /* 0x00008880173bc816 */ /* 0x004fca00000000ff */
[----:B------:R-:W-:-:S04]  /*4df0*/  @!P4 IMAD R5, R59, R120, RZ ;  /* 0x000000783b05c224 */ /* 0x000fc800078e02ff */
[----:B------:R-:W-:-:S05]  /*4e00*/  @!P4 IMAD R61, R50, R22, R5 ;  /* 0x00000016323dc224 */ /* 0x000fca00078e0205 */
[----:B------:R2:W-:Y:S01]  /*4e10*/  @!P4 STG.E.U8 desc[UR36][R80.64+0x20], R61 ;  /* 0x0000203d5000c986 */ /* 0x0005e2000c101124 */
[----:B------:R-:W-:-:S05]  /*4e20*/  @!P6 IADD3 R58, P4, R126, R124, RZ ;  /* 0x0000007c7e3ae210 */ /* 0x000fca0007f9e0ff */
[----:B------:R-:W-:Y:S01]  /*4e30*/  @!P6 IMAD.X R59, R127, 0x1, R122, P4 ;  /* 0x000000017f3be824 */ /* 0x000fe200020e067a */
[----:B------:R-:W-:-:S13]  /*4e40*/  ISETP.NE.AND P4, PT, R88, RZ, PT ;  /* 0x000000ff5800720c */ /* 0x000fda0003f85270 */
[----:B------:R-:W1:Y:S02]  /*4e50*/  @!P4 LDG.E.U8 R23, desc[UR36][R6.64+0x21] ;  /* 0x000021240617c981 */ /* 0x000e64000c1e1100 */
[----:B-1----:R-:W-:-:S05]  /*4e60*/  @!P4 PRMT R49, R23, 0x8880, RZ ;  /* 0x000088801731c816 */ /* 0x002fca00000000ff */
[----:B------:R-:W-:-:S04]  /*4e70*/  @!P4 IMAD R5, R49, R120, RZ ;  /* 0x000000783105c224 */ /* 0x000fc800078e02ff */
[----:B------:R-:W-:-:S05]  /*4e80*/  @!P4 IMAD R51, R51, R22, R5 ;  /* 0x000000163333c224 */ /* 0x000fca00078e0205 */
[----:B------:R1:W-:Y:S01]  /*4e90*/  @!P4 STG.E.U8 desc[UR36][R82.64+0x21], R51 ;  /* 0x000021335200c986 */ /* 0x0003e2000c101124 */
[----:B------:R-:W-:-:S13]  /*4ea0*/  ISETP.LT.OR P4, PT, R3, 0x29, !P5 ;  /* 0x000000290300780c */ /* 0x000fda0006f81670 */
[----:B------:R-:W3:Y:S01]  /*4eb0*/  @!P4 LDG.E.U8 R23, desc[UR36][R12.64+0x28] ;  /* 0x000028240c17c981 */ /* 0x000ee2000c1e1100 */
[----:B------:R-:W-:Y:S02]  /*4ec0*/  ISETP.LT.OR P5, PT, R3, 0x2a, !P5 ;  /* 0x0000002a0300780c */ /* 0x000fe40006fa1670 */
[----:B---3--:R-:W-:-:S05]  /*4ed0*/  @!P4 PRMT R49, R23, 0x8880, RZ ;  /* 0x000088801731c816 */ /* 0x008fca00000000ff */
[----:B------:R-:W-:-:S04]  /*4ee0*/  @!P4 IMAD R5, R49, R120, RZ ;  /* 0x000000783105c224 */ /* 0x000fc800078e02ff */
[----:B--2---:R-:W-:-:S05]  /*4ef0*/  @!P4 IMAD R61, R52, R22, R5 ;  /* 0x00000016343dc224 */ /* 0x004fca00078e0205 */
[----:B------:R-:W-:Y:S04]  /*4f00*/  @!P4 STG.E.U8 desc[UR36][R98.64+0x28], R61 ;  /* 0x0000283d6200c986 */ /* 0x000fe8000c101124 */
[----:B------:R-:W2:Y:S02]  /*4f10*/  @!P5 LDG.E.U8 R23, desc[UR36][R12.64+0x29] ;  /* 0x000029240c17d981 */ /* 0x000ea4000c1e1100 */
[----:B--2---:R-:W-:-:S05]  /*4f20*/  @!P5 PRMT R49, R23, 0x8880, RZ ;  /* 0x000088801731d816 */ /* 0x004fca00000000ff */
[----:B------:R-:W-:-:S04]  /*4f30*/  @!P5 IMAD R5, R49, R120, RZ ;  /* 0x000000783105d224 */ /* 0x000fc800078e02ff */
[----:B------:R-:W-:-:S05]  /*4f40*/  @!P5 IMAD R53, R53, R22, R5 ;  /* 0x000000163535d224 */ /* 0x000fca00078e0205 */
[----:B------:R2:W-:Y:S04]  /*4f50*/  @!P5 STG.E.U8 desc[UR36][R98.64+0x29], R53 ;  /* 0x000029356200d986 */ /* 0x0005e8000c101124 */
[----:B------:R-:W0:Y:S01]  /*4f60*/  @!P0 LDG.E.U8 R23, desc[UR36][R6.64+0x28] ;  /* 0x0000282406178981 */ /* 0x000e22000c1e1100 */
[----:B------:R-:W-:Y:S02]  /*4f70*/  ISETP.LT.OR P4, PT, R3, 0x21, !P2 ;  /* 0x000000210300780c */ /* 0x000fe40005781670 */
[----:B0-----:R-:W-:-:S05]  /*4f80*/  @!P0 PRMT R13, R23, 0x8880, RZ ;  /* 0x00008880170d8816 */ /* 0x001fca00000000ff */
[----:B------:R-:W-:-:S04]  /*4f90*/  @!P0 IMAD R5, R13, R120, RZ ;  /* 0x000000780d058224 */ /* 0x000fc800078e02ff */
[----:B-1----:R-:W-:-:S05]  /*4fa0*/  @!P0 IMAD R51, R54, R22, R5 ;  /* 0x0000001636338224 */ /* 0x002fca00078e0205 */
[----:B------:R0:W-:Y:S04]  /*4fb0*/  @!P0 STG.E.U8 desc[UR36][R56.64+0x28], R51 ;  /* 0x0000283338008986 */ /* 0x0001e8000c101124 */
[----:B------:R-:W2:Y:S01]  /*4fc0*/  @!P6 LDG.E.U8 R23, desc[UR36][R6.64+0x29] ;  /* 0x000029240617e981 */ /* 0x000ea2000c1e1100 */
[----:B------:R-:W-:Y:S02]  /*4fd0*/  ISETP.LT.OR P0, PT, R3, 0x22, !P2 ;  /* 0x000000220300780c */ /* 0x000fe40005701670 */
[----:B------:R-:W-:-:S05]  /*4fe0*/  @!P4 IADD3 R48, P5, R114, R124, RZ ;  /* 0x0000007c7230c210 */ /* 0x000fca0007fbe0ff */
[----:B------:R-:W-:-:S06]  /*4ff0*/  @!P4 IMAD.X R49, R115, 0x1, R122, P5 ;  /* 0x000000017331c824 */ /* 0x000fcc00028e067a */
[----:B------:R-:W-:-:S05]  /*5000*/  @!P0 IADD3 R12, P5, R114, R124, RZ ;  /* 0x0000007c720c8210 */ /* 0x000fca0007fbe0ff */
[----:B------:R-:W-:Y:S01]  /*5010*/  @!P0 IMAD.X R13, R115, 0x1, R122, P5 ;  /* 0x00000001730d8824 */ /* 0x000fe200028e067a */
[----:B------:R-:W-:Y:S02]  /*5020*/  ISETP.LT.OR P5, PT, R3, 0x21, !P3 ;  /* 0x000000210300780c */ /* 0x000fe40005fa1670 */
[----:B--2---:R-:W-:-:S05]  /*5030*/  @!P6 PRMT R53, R23, 0x8880, RZ ;  /* 0x000088801735e816 */ /* 0x004fca00000000ff */
[----:B------:R-:W-:-:S04]  /*5040*/  @!P6 IMAD R5, R53, R120, RZ ;  /* 0x000000783505e224 */ /* 0x000fc800078e02ff */
[----:B------:R-:W-:-:S05]  /*5050*/  @!P6 IMAD R55, R55, R22, R5 ;  /* 0x000000163737e224 */ /* 0x000fca00078e0205 */
[----:B------:R-:W-:Y:S04]  /*5060*/  @!P6 STG.E.U8 desc[UR36][R58.64+0x29], R55 ;  /* 0x000029373a00e986 */ /* 0x000fe8000c101124 */
[----:B------:R-:W0:Y:S02]  /*5070*/  @!P5 LDG.E.U8 R23, desc[UR36][R112.64+0x20] ;  /* 0x000020247017d981 */ /* 0x000e24000c1e1100 */
[----:B0-----:R-:W-:-:S05]  /*5080*/  @!P5 PRMT R51, R23, 0x8880, RZ ;  /* 0x000088801733d816 */ /* 0x001fca00000000ff */
        /* <DEDUP_REMOVED lines=8> */
[----:B------:R1:W-:Y:S04]  /*5110*/  @!P5 STG.E.U8 desc[UR36][R84.64+0x21], R41 ;  /* 0x000021295400d986 */ /* 0x0003e8000c101124 */
[----:B------:R-:W0:Y:S02]  /*5120*/  @!P4 LDG.E.U8 R23, desc[UR36][R14.64+0x20] ;  /* 0x000020240e17c981 */ /* 0x000e24000c1e1100 */
[----:B0-----:R-:W-:-:S05]  /*5130*/  @!P4 PRMT R51, R23, 0x8880, RZ ;  /* 0x000088801733c816 */ /* 0x001fca00000000ff */
[----:B------:R-:W-:-:S04]  /*5140*/  @!P4 IMAD R5, R51, R120, RZ ;  /* 0x000000783305c224 */ /* 0x000fc800078e02ff */
[----:B------:R-:W-:-:S05]  /*5150*/  @!P4 IMAD R51, R42, R22, R5 ;  /* 0x000000162a33c224 */ /* 0x000fca00078e0205 */
[----:B------:R-:W-:Y:S04]  /*5160*/  @!P4 STG.E.U8 desc[UR36][R48.64+0x20], R51 ;  /* 0x000020333000c986 */ /* 0x000fe8000c101124 */
[----:B------:R-:W1:Y:S02]  /*5170*/  @!P0 LDG.E.U8 R23, desc[UR36][R14.64+0x21] ;  /* 0x000021240e178981 */ /* 0x000e64000c1e1100 */
[----:B-1----:R-:W-:-:S05]  /*5180*/  @!P0 PRMT R41, R23, 0x8880, RZ ;  /* 0x0000888017298816 */ /* 0x002fca00000000ff */
[----:B------:R-:W-:-:S04]  /*5190*/  @!P0 IMAD R5, R41, R120, RZ ;  /* 0x0000007829058224 */ /* 0x000fc800078e02ff */
[----:B------:R-:W-:-:S05]  /*51a0*/  @!P0 IMAD R43, R43, R22, R5 ;  /* 0x000000162b2b8224 */ /* 0x000fca00078e0205 */
[----:B------:R0:W-:Y:S01]  /*51b0*/  @!P0 STG.E.U8 desc[UR36][R12.64+0x21], R43 ;  /* 0x0000212b0c008986 */ /* 0x0001e2000c101124 */
[----:B------:R-:W-:-:S13]  /*51c0*/  ISETP.LT.OR P0, PT, R3, 0x29, !P3 ;  /* 0x000000290300780c */ /* 0x000fda0005f01670 */
[----:B------:R-:W2:Y:S01]  /*51d0*/  @!P0 LDG.E.U8 R23, desc[UR36][R112.64+0x28] ;  /* 0x0000282470178981 */ /* 0x000ea2000c1e1100 */
[----:B------:R-:W-:Y:S02]  /*51e0*/  ISETP.LT.OR P3, PT, R3, 0x2a, !P3 ;  /* 0x0000002a0300780c */ /* 0x000fe40005f61670 */
[----:B--2---:R-:W-:-:S05]  /*51f0*/  @!P0 PRMT R41, R23, 0x8880, RZ ;  /* 0x0000888017298816 */ /* 0x004fca00000000ff */
[----:B------:R-:W-:-:S04]  /*5200*/  @!P0 IMAD R5, R41, R120, RZ ;  /* 0x0000007829058224 */ /* 0x000fc800078e02ff */
[----:B------:R-:W-:-:S05]  /*5210*/  @!P0 IMAD R41, R44, R22, R5 ;  /* 0x000000162c298224 */ /* 0x000fca00078e0205 */
[----:B------:R1:W-:Y:S04]  /*5220*/  @!P0 STG.E.U8 desc[UR36][R84.64+0x28], R41 ;  /* 0x0000282954008986 */ /* 0x0003e8000c101124 */
[----:B------:R-:W2:Y:S01]  /*5230*/  @!P3 LDG.E.U8 R23, desc[UR36][R112.64+0x29] ;  /* 0x000029247017b981 */ /* 0x000ea2000c1e1100 */
[----:B------:R-:W-:Y:S02]  /*5240*/  ISETP.LT.OR P5, PT, R3, 0x29, !P2 ;  /* 0x000000290300780c */ /* 0x000fe400057a1670 */
[----:B--2---:R-:W-:-:S05]  /*5250*/  @!P3 PRMT R40, R23, 0x8880, RZ ;  /* 0x000088801728b816 */ /* 0x004fca00000000ff */
[----:B0-----:R-:W-:-:S04]  /*5260*/  @!P3 IMAD.MOV.U32 R13, RZ, RZ, R40 ;  /* 0x000000ffff0db224 */ /* 0x001fc800078e0028 */
[----:B------:R-:W-:-:S04]  /*5270*/  @!P3 IMAD R5, R13, R120, RZ ;  /* 0x000000780d05b224 */ /* 0x000fc800078e02ff */
[----:B------:R-:W-:-:S05]  /*5280*/  @!P3 IMAD R45, R45, R22, R5 ;  /* 0x000000162d2db224 */ /* 0x000fca00078e0205 */
[----:B------:R-:W-:Y:S04]  /*5290*/  @!P3 STG.E.U8 desc[UR36][R84.64+0x29], R45 ;  /* 0x0000292d5400b986 */ /* 0x000fe8000c101124 */
[----:B------:R-:W2:Y:S01]  /*52a0*/  @!P5 LDG.E.U8 R23, desc[UR36][R14.64+0x28] ;  /* 0x000028240e17d981 */ /* 0x000ea2000c1e1100 */
[----:B------:R-:W-:Y:S02]  /*52b0*/  ISETP.LT.OR P2, PT, R3, 0x2a, !P2 ;  /* 0x0000002a0300780c */ /* 0x000fe40005741670 */
[----:B------:R-:W-:-:S05]  /*52c0*/  @!P5 IADD3 R6, P6, R114, R124, RZ ;  /* 0x0000007c7206d210 */ /* 0x000fca0007fde0ff */
[----:B------:R-:W-:Y:S01]  /*52d0*/  @!P5 IMAD.X R7, R115, 0x1, R122, P6 ;  /* 0x000000017307d824 */ /* 0x000fe200030e067a */
[----:B--2---:R-:W-:-:S05]  /*52e0*/  @!P5 PRMT R13, R23, 0x8880, RZ ;  /* 0x00008880170dd816 */ /* 0x004fca00000000ff */
[----:B------:R-:W-:-:S04]  /*52f0*/  @!P5 IMAD R5, R13, R120, RZ ;  /* 0x000000780d05d224 */ /* 0x000fc800078e02ff */
[----:B-1----:R-:W-:-:S05]  /*5300*/  @!P5 IMAD R41, R46, R22, R5 ;  /* 0x000000162e29d224 */ /* 0x002fca00078e0205 */
[----:B------:R0:W-:Y:S04]  /*5310*/  @!P5 STG.E.U8 desc[UR36][R6.64+0x28], R41 ;  /* 0x000028290600d986 */ /* 0x0001e8000c101124 */
[----:B------:R-:W2:Y:S01]  /*5320*/  @!P2 LDG.E.U8 R23, desc[UR36][R14.64+0x29] ;  /* 0x000029240e17a981 */ /* 0x000ea2000c1e1100 */
[----:B------:R-:W-:-:S05]  /*5330*/  @!P2 IADD3 R12, P0, R114, R124, RZ ;  /* 0x0000007c720ca210 */ /* 0x000fca0007f1e0ff */
[----:B------:R-:W-:Y:S01]  /*5340*/  @!P2 IMAD.X R13, R115, 0x1, R122, P0 ;  /* 0x00000001730da824 */ /* 0x000fe200000e067a */
[----:B------:R-:W-:Y:S02]  /*5350*/  ISETP.LT.OR P0, PT, R3, 0x21, !P1 ;  /* 0x000000210300780c */ /* 0x000fe40004f01670 */
[----:B--2---:R-:W-:-:S05]  /*5360*/  @!P2 PRMT R43, R23, 0x8880, RZ ;  /* 0x00008880172ba816 */ /* 0x004fca00000000ff */
[----:B------:R-:W-:-:S04]  /*5370*/  @!P2 IMAD R5, R43, R120, RZ ;  /* 0x000000782b05a224 */ /* 0x000fc800078e02ff */
[----:B------:R-:W-:-:S05]  /*5380*/  @!P2 IMAD R47, R47, R22, R5 ;  /* 0x000000162f2fa224 */ /* 0x000fca00078e0205 */
[----:B------:R-:W-:Y:S04]  /*5390*/  @!P2 STG.E.U8 desc[UR36][R12.64+0x29], R47 ;  /* 0x0000292f0c00a986 */ /* 0x000fe8000c101124 */
[----:B------:R-:W2:Y:S01]  /*53a0*/  @!P0 LDG.E.U8 R23, desc[UR36][R104.64+0x20] ;  /* 0x0000202468178981 */ /* 0x000ea2000c1e1100 */
[----:B------:R-:W-:Y:S01]  /*53b0*/  ISETP.LT.OR P2, PT, R3, 0x22, !P1 ;  /* 0x000000220300780c */ /* 0x000fe20004f41670 */
[----:B0-----:R-:W-:Y:S01]  /*53c0*/  @!P0 IMAD.MOV.U32 R6, RZ, RZ, R106 ;  /* 0x000000ffff068224 */ /* 0x001fe200078e006a */
[----:B--2---:R-:W-:-:S05]  /*53d0*/  @!P0 PRMT R7, R23, 0x8880, RZ ;  /* 0x0000888017078816 */ /* 0x004fca00000000ff */
[----:B------:R-:W-:Y:S02]  /*53e0*/  @!P0 IMAD R5, R7, R120, RZ ;  /* 0x0000007807058224 */ /* 0x000fe400078e02ff */
[----:B------:R-:W-:Y:S02]  /*53f0*/  @!P0 IMAD.MOV.U32 R7, RZ, RZ, R107 ;  /* 0x000000ffff078224 */ /* 0x000fe400078e006b */
[----:B------:R-:W-:-:S05]  /*5400*/  @!P0 IMAD R15, R32, R22, R5 ;  /* 0x00000016200f8224 */ /* 0x000fca00078e0205 */
[----:B------:R0:W-:Y:S04]  /*5410*/  @!P0 STG.E.U8 desc[UR36][R6.64+0x20], R15 ;  /* 0x0000200f06008986 */ /* 0x0001e8000c101124 */
[----:B------:R-:W2:Y:S01]  /*5420*/  @!P2 LDG.E.U8 R23, desc[UR36][R104.64+0x21] ;  /* 0x000021246817a981 */ /* 0x000ea2000c1e1100 */
[----:B------:R-:W-:-:S04]  /*5430*/  ISETP.GE.AND P6, PT, R4, 0x109, PT ;  /* 0x000001090400780c */ /* 0x000fc80003fc6270 */
[----:B------:R-:W-:Y:S01]  /*5440*/  ISETP.LT.OR P0, PT, R3, 0x21, !P6 ;  /* 0x000000210300780c */ /* 0x000fe20007701670 */
[----:B0-----:R-:W-:Y:S02]  /*5450*/  @!P2 IMAD.MOV.U32 R6, RZ, RZ, R106 ;  /* 0x000000ffff06a224 */ /* 0x001fe400078e006a */
[----:B------:R-:W-:Y:S01]  /*5460*/  @!P2 IMAD.MOV.U32 R7, RZ, RZ, R107 ;  /* 0x000000ffff07a224 */ /* 0x000fe200078e006b */
[----:B--2---:R-:W-:-:S05]  /*5470*/  @!P2 PRMT R14, R23, 0x8880, RZ ;  /* 0x00008880170ea816 */ /* 0x004fca00000000ff */
[----:B------:R-:W-:-:S04]  /*5480*/  @!P2 IMAD.MOV.U32 R13, RZ, RZ, R14 ;  /* 0x000000ffff0da224 */ /* 0x000fc800078e000e */
[----:B------:R-:W-:-:S04]  /*5490*/  @!P2 IMAD R5, R13, R120, RZ ;  /* 0x000000780d05a224 */ /* 0x000fc800078e02ff */
[----:B------:R-:W-:-:S05]  /*54a0*/  @!P2 IMAD R33, R33, R22, R5 ;  /* 0x000000162121a224 */ /* 0x000fca00078e0205 */
[----:B------:R0:W-:Y:S04]  /*54b0*/  @!P2 STG.E.U8 desc[UR36][R6.64+0x21], R33 ;  /* 0x000021210600a986 */ /* 0x0001e8000c101124 */
[----:B------:R-:W2:Y:S01]  /*54c0*/  @!P0 LDG.E.U8 R23, desc[UR36][R8.64+0x20] ;  /* 0x0000202408178981 */ /* 0x000ea2000c1e1100 */
[----:B------:R-:W-:Y:S02]  /*54d0*/  @!P0 IADD3 R12, P2, R106, R124, RZ ;  /* 0x0000007c6a0c8210 */ /* 0x000fe40007f5e0ff */
[----:B--2---:R-:W-:-:S05]  /*54e0*/  @!P0 PRMT R13, R23, 0x8880, RZ ;  /* 0x00008880170d8816 */ /* 0x004fca00000000ff */
[----:B------:R-:W-:Y:S02]  /*54f0*/  @!P0 IMAD.MOV.U32 R15, RZ, RZ, R13 ;  /* 0x000000ffff0f8224 */ /* 0x000fe400078e000d */
[----:B------:R-:W-:Y:S01]  /*5500*/  @!P0 IMAD.X R13, R107, 0x1, R122, P2 ;  /* 0x000000016b0d8824 */ /* 0x000fe200010e067a */
[----:B------:R-:W-:Y:S01]  /*5510*/  ISETP.LT.OR P2, PT, R3, 0x22, !P6 ;  /* 0x000000220300780c */ /* 0x000fe20007741670 */
[----:B------:R-:W-:-:S04]  /*5520*/  @!P0 IMAD R5, R15, R120, RZ ;  /* 0x000000780f058224 */ /* 0x000fc800078e02ff */
[----:B------:R-:W-:-:S05]  /*5530*/  @!P0 IMAD R15, R34, R22, R5 ;  /* 0x00000016220f8224 */ /* 0x000fca00078e0205 */
[----:B------:R-:W-:Y:S04]  /*5540*/  @!P0 STG.E.U8 desc[UR36][R12.64+0x20], R15 ;  /* 0x0000200f0c008986 */ /* 0x000fe8000c101124 */
[----:B------:R-:W2:Y:S01]  /*5550*/  @!P2 LDG.E.U8 R23, desc[UR36][R8.64+0x21] ;  /* 0x000021240817a981 */ /* 0x000ea2000c1e1100 */
[----:B0-----:R-:W-:-:S05]  /*5560*/  @!P2 IADD3 R6, P0, R106, R124, RZ ;  /* 0x0000007c6a06a210 */ /* 0x001fca0007f1e0ff */
[----:B------:R-:W-:Y:S01]  /*5570*/  @!P2 IMAD.X R7, R107, 0x1, R122, P0 ;  /* 0x000000016b07a824 */ /* 0x000fe200000e067a */
[----:B------:R-:W-:Y:S02]  /*5580*/  ISETP.LT.OR P0, PT, R3, 0x29, !P1 ;  /* 0x000000290300780c */ /* 0x000fe40004f01670 */
[----:B--2---:R-:W-:-:S05]  /*5590*/  @!P2 PRMT R33, R23, 0x8880, RZ ;  /* 0x000088801721a816 */ /* 0x004fca00000000ff */
[----:B------:R-:W-:-:S04]  /*55a0*/  @!P2 IMAD R5, R33, R120, RZ ;  /* 0x000000782105a224 */ /* 0x000fc800078e02ff */
[----:B------:R-:W-:-:S05]  /*55b0*/  @!P2 IMAD R35, R35, R22, R5 ;  /* 0x000000162323a224 */ /* 0x000fca00078e0205 */
[----:B------:R0:W-:Y:S04]  /*55c0*/  @!P2 STG.E.U8 desc[UR36][R6.64+0x21], R35 ;  /* 0x000021230600a986 */ /* 0x0001e8000c101124 */
[----:B------:R-:W2:Y:S01]  /*55d0*/  @!P0 LDG.E.U8 R23, desc[UR36][R104.64+0x28] ;  /* 0x0000282468178981 */ /* 0x000ea2000c1e1100 */
[----:B------:R-:W-:Y:S01]  /*55e0*/  ISETP.LT.OR P1, PT, R3, 0x2a, !P1 ;  /* 0x0000002a0300780c */ /* 0x000fe20004f21670 */
[----:B0-----:R-:W-:Y:S02]  /*55f0*/  @!P0 IMAD.MOV.U32 R6, RZ, RZ, R106 ;  /* 0x000000ffff068224 */ /* 0x001fe400078e006a */
[----:B------:R-:W-:Y:S01]  /*5600*/  @!P0 IMAD.MOV.U32 R7, RZ, RZ, R107 ;  /* 0x000000ffff078224 */ /* 0x000fe200078e006b */
        /* <DEDUP_REMOVED lines=13> */
[----:B------:R-:W-:Y:S02]  /*56e0*/  ISETP.LT.OR P0, PT, R3, 0x2a, !P6 ;  /* 0x0000002a0300780c */ /* 0x000fe40007701670 */
[----:B--2---:R-:W-:-:S05]  /*56f0*/  @!P2 PRMT R12, R23, 0x8880, RZ ;  /* 0x00008880170ca816 */ /* 0x004fca00000000ff */
[----:B------:R-:W-:Y:S01]  /*5700*/  @!P2 IMAD.MOV.U32 R13, RZ, RZ, R12 ;  /* 0x000000ffff0da224 */ /* 0x000fe200078e000c */
[----:B------:R-:W-:-:S03]  /*5710*/  @!P2 IADD3 R12, P1, R106, R124, RZ ;  /* 0x0000007c6a0ca210 */ /* 0x000fc60007f3e0ff */
[----:B------:R-:W-:Y:S02]  /*5720*/  @!P2 IMAD R5, R13, R120, RZ ;  /* 0x000000780d05a224 */ /* 0x000fe400078e02ff */
[----:B------:R-:W-:Y:S02]  /*5730*/  @!P2 IMAD.X R13, R107, 0x1, R122, P1 ;  /* 0x000000016b0da824 */ /* 0x000fe400008e067a */
[----:B------:R-:W-:-:S05]  /*5740*/  @!P2 IMAD R15, R38, R22, R5 ;  /* 0x00000016260fa224 */ /* 0x000fca00078e0205 */
[----:B------:R-:W-:Y:S04]  /*5750*/  @!P2 STG.E.U8 desc[UR36][R12.64+0x28], R15 ;  /* 0x0000280f0c00a986 */ /* 0x000fe8000c101124 */
[----:B------:R-:W2:Y:S01]  /*5760*/  @!P0 LDG.E.U8 R23, desc[UR36][R8.64+0x29] ;  /* 0x0000292408178981 */ /* 0x000ea2000c1e1100 */
[----:B------:R-:W-:Y:S02]  /*5770*/  ISETP.GE.AND P4, PT, R4, 0x181, PT ;  /* 0x000001810400780c */ /* 0x000fe40003f86270 */
[----:B0-----:R-:W-:Y:S02]  /*5780*/  @!P0 IADD3 R6, P2, R106, R124, RZ ;  /* 0x0000007c6a068210 */ /* 0x001fe40007f5e0ff */
[----:B------:R-:W-:Y:S02]  /*5790*/  ISETP.LT.OR P1, PT, R3, 0x21, !P4 ;  /* 0x000000210300780c */ /* 0x000fe40006721670 */
[----:B--2---:R-:W-:-:S05]  /*57a0*/  @!P0 PRMT R7, R23, 0x8880, RZ ;  /* 0x0000888017078816 */ /* 0x004fca00000000ff */
[----:B------:R-:W-:Y:S02]  /*57b0*/  @!P0 IMAD R5, R7, R120, RZ ;  /* 0x0000007807058224 */ /* 0x000fe400078e02ff */
[----:B------:R-:W-:Y:S02]  /*57c0*/  @!P0 IMAD.X R7, R107, 0x1, R122, P2 ;  /* 0x000000016b078824 */ /* 0x000fe400010e067a */
        /* <DEDUP_REMOVED lines=21> */
[----:B------:R-:W-:Y:S02]  /*5920*/  @!P1 IADD3 R8, P2, R124, R20, RZ ;  /* 0x000000147c089210 */ /* 0x000fe40007f5e0ff */
[----:B--2---:R-:W-:-:S05]  /*5930*/  @!P1 PRMT R4, R23, 0x8880, RZ ;  /* 0x0000888017049816 */ /* 0x004fca00000000ff */
[----:B------:R-:W-:-:S04]  /*5940*/  @!P1 IMAD.MOV.U32 R9, RZ, RZ, R4 ;  /* 0x000000ffff099224 */ /* 0x000fc800078e0004 */
[----:B------:R-:W-:Y:S02]  /*5950*/  @!P1 IMAD R5, R9, R120, RZ ;  /* 0x0000007809059224 */ /* 0x000fe400078e02ff */
[----:B------:R-:W-:Y:S02]  /*5960*/  @!P1 IMAD.X R9, R65, 0x1, R122, P2 ;  /* 0x0000000141099824 */ /* 0x000fe400010e067a */
[----:B------:R-:W-:-:S05]  /*5970*/  @!P1 IMAD R13, R26, R22, R5 ;  /* 0x000000161a0d9224 */ /* 0x000fca00078e0205 */
[----:B------:R-:W-:Y:S04]  /*5980*/  @!P1 STG.E.U8 desc[UR36][R8.64+0x20], R13 ;  /* 0x0000200d08009986 */ /* 0x000fe8000c101124 */
[----:B------:R-:W2:Y:S01]  /*5990*/  @!P0 LDG.E.U8 R23, desc[UR36][R10.64+0x21] ;  /* 0x000021240a178981 */ /* 0x000ea2000c1e1100 */
[----:B------:R-:W-:Y:S02]  /*59a0*/  ISETP.LT.OR P1, PT, R3, 0x29, !P4 ;  /* 0x000000290300780c */ /* 0x000fe40006721670 */
[----:B0-----:R-:W-:Y:S02]  /*59b0*/  @!P0 IADD3 R6, P2, R124, R20, RZ ;  /* 0x000000147c068210 */ /* 0x001fe40007f5e0ff */
        /* <DEDUP_REMOVED lines=29> */
[----:B------:R3:W-:Y:S04]  /*5b90*/  @!P1 STG.E.U8 desc[UR36][R8.64+0x28], R3 ;  /* 0x0000280308009986 */ /* 0x0007e8000c101124 */
[----:B------:R-:W0:Y:S02]  /*5ba0*/  @!P0 LDG.E.U8 R23, desc[UR36][R10.64+0x29] ;  /* 0x000029240a178981 */ /* 0x000e24000c1e1100 */
[----:B0-----:R-:W-:-:S05]  /*5bb0*/  @!P0 PRMT R7, R23, 0x8880, RZ ;  /* 0x0000888017078816 */ /* 0x001fca00000000ff */
[----:B------:R-:W-:-:S04]  /*5bc0*/  @!P0 IMAD R5, R7, R120, RZ ;  /* 0x0000007807058224 */ /* 0x000fc800078e02ff */
[----:B------:R-:W-:Y:S01]  /*5bd0*/  IMAD R5, R31, R22, R5 ;  /* 0x000000161f057224 */ /* 0x000fe200078e0205 */
[----:B---3--:R-:W-:Y:S06]  /*5be0*/  @P0 BRA `(.L_x_63) ;  /* 0x0000001800b00947 */ /* 0x008fec0003800000 */
[----:B------:R-:W-:-:S05]  /*5bf0*/  IADD3 R20, P0, R124, R20, RZ ;  /* 0x000000147c147210 */ /* 0x000fca0007f1e0ff */
[----:B------:R-:W-:-:S05]  /*5c00*/  IMAD.X R21, R65, 0x1, R122, P0 ;  /* 0x0000000141157824 */ /* 0x000fca00000e067a */
[----:B------:R0:W-:Y:S01]  /*5c10*/  STG.E.U8 desc[UR36][R20.64+0x29], R5 ;  /* 0x0000290514007986 */ /* 0x0001e2000c101124 */
[----:B------:R-:W-:Y:S05]  /*5c20*/  BRA `(.L_x_63) ;  /* 0x0000001800a07947 */ /* 0x000fea0003800000 */
.L_x_30:
[C---:B------:R-:W-:Y:S01]  /*5c30*/  ISETP.GE.AND P5, PT, R4.reuse, 0x1, PT ;  /* 0x000000010400780c */ /* 0x040fe20003fa6270 */
[----:B------:R-:W-:Y:S01]  /*5c40*/  ULDC.64 UR4, c[0x0][0x5c0] ;  /* 0x0001700000047ab9 */ /* 0x000fe20000000a00 */
[----:B------:R-:W-:Y:S02]  /*5c50*/  ISETP.GE.AND P4, PT, R4, 0x9, PT ;  /* 0x000000090400780c */ /* 0x000fe40003f86270 */
[C---:B------:R-:W-:Y:S02]  /*5c60*/  ISETP.LT.OR P1, PT, R3.reuse, 0x1, !P5 ;  /* 0x000000010300780c */ /* 0x040fe40006f21670 */
[C---:B------:R-:W-:Y:S02]  /*5c70*/  ISETP.LT.OR P2, PT, R3.reuse, 0x2, !P5 ;  /* 0x000000020300780c */ /* 0x040fe40006f41670 */
[----:B------:R-:W-:Y:S02]  /*5c80*/  IADD3 R6, P0, R10, UR4, RZ ;  /* 0x000000040a067c10 */ /* 0x000fe4000ff1e0ff */
[----:B------:R-:W-:-:S02]  /*5c90*/  ISETP.LT.OR P3, PT, R3, 0x2, !P4 ;  /* 0x000000020300780c */ /* 0x000fc40006761670 */
[----:B------:R-:W-:Y:S02]  /*5ca0*/  IADD3.X R7, R134, UR5, RZ, P0, !PT ;  /* 0x0000000586077c10 */ /* 0x000fe400087fe4ff */
[----:B------:R-:W-:Y:S02]  /*5cb0*/  ISETP.LT.OR P0, PT, R3, 0x1, !P4 ;  /* 0x000000010300780c */ /* 0x000fe40006701670 */
[----:B------:R-:W-:Y:S01]  /*5cc0*/  ISETP.GE.AND P6, PT, R4, 0x81, PT ;  /* 0x000000810400780c */ /* 0x000fe20003fc6270 */
[-C--:B------:R-:W-:Y:S02]  /*5cd0*/  @!P1 IMAD R5, R112, R22.reuse, RZ ;  /* 0x0000001670059224 */ /* 0x080fe400078e02ff */
[----:B------:R-:W-:-:S03]  /*5ce0*/  @!P2 IMAD R113, R113, R22, RZ ;  /* 0x000000167171a224 */ /* 0x000fc600078e02ff */
[----:B------:R-:W-:Y:S01]  /*5cf0*/  @!P1 STG.E.U8 desc[UR36][R6.64], R5 ;  /* 0x0000000506009986 */ /* 0x000fe2000c101124 */
[----:B------:R-:W-:Y:S01]  /*5d00*/  IADD3 R8, P1, R124, R6, RZ ;  /* 0x000000067c087210 */ /* 0x000fe20007f3e0ff */
[-C--:B------:R-:W-:Y:S02]  /*5d10*/  @!P3 IMAD R115, R115, R22.reuse, RZ ;  /* 0x000000167373b224 */ /* 0x080fe400078e02ff */
[----:B------:R0:W-:Y:S01]  /*5d20*/  @!P2 STG.E.U8 desc[UR36][R6.64+0x1], R113 ;  /* 0x000001710600a986 */ /* 0x0001e2000c101124 */
[C---:B------:R-:W-:Y:S01]  /*5d30*/  ISETP.LT.OR P2, PT, R3.reuse, 0x9, !P5 ;  /* 0x000000090300780c */ /* 0x040fe20006f41670 */
[----:B------:R-:W-:Y:S01]  /*5d40*/  IMAD.X R9, R122, 0x1, R7, P1 ;  /* 0x000000017a097824 */ /* 0x000fe200008e0607 */
[C---:B------:R-:W-:Y:S01]  /*5d50*/  ISETP.LT.OR P1, PT, R3.reuse, 0xa, !P5 ;  /* 0x0000000a0300780c */ /* 0x040fe20006f21670 */
[----:B------:R-:W-:Y:S01]  /*5d60*/  @!P0 IMAD R11, R114, R22, RZ ;  /* 0x00000016720b8224 */ /* 0x000fe200078e02ff */
[----:B------:R-:W-:Y:S02]  /*5d70*/  ISETP.GE.AND P5, PT, R4, 0x89, PT ;  /* 0x000000890400780c */ /* 0x000fe40003fa6270 */
[----:B------:R-:W-:Y:S02]  /*5d80*/  @!P3 STG.E.U8 desc[UR36][R8.64+0x1], R115 ;  /* 0x000001730800b986 */ /* 0x000fe4000c101124 */
[----:B------:R-:W-:-:S02]  /*5d90*/  ISETP.LT.OR P3, PT, R3, 0x11, !P5 ;  /* 0x000000110300780c */ /* 0x000fc40006f61670 */
[----:B------:R2:W-:Y:S01]  /*5da0*/  @!P0 STG.E.U8 desc[UR36][R8.64], R11 ;  /* 0x0000000b08008986 */ /* 0x0005e2000c101124 */
[----:B------:R-:W-:Y:S01]  /*5db0*/  ISETP.LT.OR P0, PT, R3, 0x9, !P4 ;  /* 0x000000090300780c */ /* 0x000fe20006701670 */
[----:B0-----:R-:W-:Y:S02]  /*5dc0*/  IMAD R113, R21, 0x78, RZ ;  /* 0x0000007815717824 */ /* 0x001fe400078e02ff */
[-C--:B------:R-:W-:Y:S02]  /*5dd0*/  @!P2 IMAD R13, R116, R22.reuse, RZ ;  /* 0x00000016740da224 */ /* 0x080fe400078e02ff */
[----:B------:R-:W-:-:S03]  /*5de0*/  @!P1 IMAD R117, R117, R22, RZ ;  /* 0x0000001675759224 */ /* 0x000fc600078e02ff */
[----:B------:R-:W-:Y:S01]  /*5df0*/  @!P2 STG.E.U8 desc[UR36][R6.64+0x8], R13 ;  /* 0x0000080d0600a986 */ /* 0x000fe2000c101124 */
[C---:B------:R-:W-:Y:S01]  /*5e00*/  ISETP.LT.OR P2, PT, R3.reuse, 0xa, !P4 ;  /* 0x0000000a0300780c */ /* 0x040fe20006741670 */
[----:B--2---:R-:W-:Y:S02]  /*5e10*/  IMAD.WIDE.U32 R10, R20, 0x78, R8 ;  /* 0x00000078140a7825 */ /* 0x004fe400078e0008 */
[----:B------:R-:W-:Y:S01]  /*5e20*/  @!P1 STG.E.U8 desc[UR36][R6.64+0x9], R117 ;  /* 0x0000097506009986 */ /* 0x000fe2000c101124 */
[----:B------:R-:W-:Y:S01]  /*5e30*/  ISETP.LT.OR P1, PT, R3, 0x1, !P6 ;  /* 0x000000010300780c */ /* 0x000fe20007721670 */
[----:B------:R-:W-:Y:S02]  /*5e40*/  @!P0 IMAD R5, R118, R22, RZ ;  /* 0x0000001676058224 */ /* 0x000fe400078e02ff */
[----:B------:R-:W-:-:S03]  /*5e50*/  IMAD.IADD R11, R11, 0x1, R113 ;  /* 0x000000010b0b7824 */ /* 0x000fc600078e0271 */
[----:B------:R0:W-:Y:S01]  /*5e60*/  @!P0 STG.E.U8 desc[UR36][R8.64+0x8], R5 ;  /* 0x0000080508008986 */ /* 0x0001e2000c101124 */
[----:B------:R-:W-:Y:S02]  /*5e70*/  ISETP.LT.OR P0, PT, R3, 0x2, !P6 ;  /* 0x000000020300780c */ /* 0x000fe40007701670 */
[----:B------:R-:W-:-:S04]  /*5e80*/  @!P2 IMAD R119, R119, R22, RZ ;  /* 0x000000167777a224 */ /* 0x000fc800078e02ff */
[-C--:B------:R-:W-:Y:S01]  /*5e90*/  @!P1 IMAD R21, R104, R22.reuse, RZ ;  /* 0x0000001668159224 */ /* 0x080fe200078e02ff */
[----:B------:R-:W-:Y:S04]  /*5ea0*/  @!P2 STG.E.U8 desc[UR36][R8.64+0x9], R119 ;  /* 0x000009770800a986 */ /* 0x000fe8000c101124 */
[----:B------:R2:W-:Y:S01]  /*5eb0*/  @!P1 STG.E.U8 desc[UR36][R10.64], R21 ;  /* 0x000000150a009986 */ /* 0x0005e2000c101124 */
[----:B------:R-:W-:Y:S01]  /*5ec0*/  ISETP.LT.OR P1, PT, R3, 0x1, !P5 ;  /* 0x000000010300780c */ /* 0x000fe20006f21670 */
[----:B------:R-:W-:-:S05]  /*5ed0*/  @!P0 IMAD R105, R105, R22, RZ ;  /* 0x0000001669698224 */ /* 0x000fca00078e02ff */
[----:B------:R-:W-:Y:S07]  /*5ee0*/  @!P0 STG.E.U8 desc[UR36][R10.64+0x1], R105 ;  /* 0x000001690a008986 */ /* 0x000fee000c101124 */
[----:B------:R-:W-:Y:S01]  /*5ef0*/  @!P1 IADD3 R12, P0, R124, R10, RZ ;  /* 0x0000000a7c0c9210 */ /* 0x000fe20007f1e0ff */
[----:B0-----:R-:W-:-:S04]  /*5f00*/  @!P1 IMAD R5, R106, R22, RZ ;  /* 0x000000166a059224 */ /* 0x001fc800078e02ff */
[----:B------:R-:W-:Y:S01]  /*5f10*/  @!P1 IMAD.X R13, R11, 0x1, R122, P0 ;  /* 0x000000010b0d9824 */ /* 0x000fe200000e067a */
[----:B------:R-:W-:-:S04]  /*5f20*/  ISETP.LT.OR P0, PT, R3, 0x2, !P5 ;  /* 0x000000020300780c */ /* 0x000fc80006f01670 */
[----:B------:R0:W-:Y:S09]  /*5f30*/  @!P1 STG.E.U8 desc[UR36][R12.64], R5 ;  /* 0x000000050c009986 */ /* 0x0001f2000c101124 */
[----:B------:R-:W-:Y:S01]  /*5f40*/  @!P0 IADD3 R14, P1, R124, R10, RZ ;  /* 0x0000000a7c0e8210 */ /* 0x000fe20007f3e0ff */
[----:B------:R-:W-:-:S04]  /*5f50*/  @!P0 IMAD R107, R107, R22, RZ ;  /* 0x000000166b6b8224 */ /* 0x000fc800078e02ff */
[----:B------:R-:W-:Y:S01]  /*5f60*/  @!P0 IMAD.X R15, R11, 0x1, R122, P1 ;  /* 0x000000010b0f8824 */ /* 0x000fe200008e067a */
[----:B------:R-:W-:-:S04]  /*5f70*/  ISETP.LT.OR P1, PT, R3, 0x9, !P6 ;  /* 0x000000090300780c */ /* 0x000fc80007721670 */
[----:B------:R3:W-:Y:S01]  /*5f80*/  @!P0 STG.E.U8 desc[UR36][R14.64+0x1], R107 ;  /* 0x0000016b0e008986 */ /* 0x0007e2000c101124 */
[----:B------:R-:W-:Y:S02]  /*5f90*/  ISETP.LT.OR P0, PT, R3, 0xa, !P6 ;  /* 0x0000000a0300780c */ /* 0x000fe40007701670 */
[----:B------:R-:W-:-:S06]  /*5fa0*/  ISETP.GE.AND P6, PT, R4, 0x101, PT ;  /* 0x000001010400780c */ /* 0x000fcc0003fc6270 */
[----:B--2---:R-:W-:-:S05]  /*5fb0*/  @!P1 IMAD R21, R108, R22, RZ ;  /* 0x000000166c159224 */ /* 0x004fca00078e02ff */
[----:B------:R-:W-:Y:S01]  /*5fc0*/  @!P1 STG.E.U8 desc[UR36][R10.64+0x8], R21 ;  /* 0x000008150a009986 */ /* 0x000fe2000c101124 */
[----:B------:R-:W-:Y:S01]  /*5fd0*/  ISETP.LT.OR P1, PT, R3, 0x9, !P5 ;  /* 0x000000090300780c */ /* 0x000fe20006f21670 */
[----:B------:R-:W-:-:S05]  /*5fe0*/  @!P0 IMAD R109, R109, R22, RZ ;  /* 0x000000166d6d8224 */ /* 0x000fca00078e02ff */
[----:B------:R2:W-:Y:S07]  /*5ff0*/  @!P0 STG.E.U8 desc[UR36][R10.64+0x9], R109 ;  /* 0x0000096d0a008986 */ /* 0x0005ee000c101124 */
[----:B------:R-:W-:Y:S01]  /*6000*/  @!P1 IADD3 R104, P0, R124, R10, RZ ;  /* 0x0000000a7c689210 */ /* 0x000fe20007f1e0ff */
[----:B0-----:R-:W-:-:S04]  /*6010*/  @!P1 IMAD R5, R110, R22, RZ ;  /* 0x000000166e059224 */ /* 0x001fc800078e02ff */
[----:B------:R-:W-:Y:S01]  /*6020*/  @!P1 IMAD.X R105, R11, 0x1, R122, P0 ;  /* 0x000000010b699824 */ /* 0x000fe200000e067a */
[----:B------:R-:W-:-:S04]  /*6030*/  ISETP.LT.OR P0, PT, R3, 0xa, !P5 ;  /* 0x0000000a0300780c */ /* 0x000fc80006f01670 */
[----:B------:R0:W-:Y:S09]  /*6040*/  @!P1 STG.E.U8 desc[UR36][R104.64+0x8], R5 ;  /* 0x0000080568009986 */ /* 0x0001f2000c101124 */
[----:B------:R-:W-:Y:S01]  /*6050*/  @!P0 IADD3 R106, P1, R124, R10, RZ ;  /* 0x0000000a7c6a8210 */ /* 0x000fe20007f3e0ff */
[----:B------:R-:W-:-:S04]  /*6060*/  @!P0 IMAD R111, R111, R22, RZ ;  /* 0x000000166f6f8224 */ /* 0x000fc800078e02ff */
[----:B---3--:R-:W-:Y:S01]  /*6070*/  @!P0 IMAD.X R107, R11, 0x1, R122, P1 ;  /* 0x000000010b6b8824 */ /* 0x008fe200008e067a */
[----:B------:R-:W-:-:S04]  /*6080*/  IADD3 R12, P1, R123, R10, RZ ;  /* 0x0000000a7b0c7210 */ /* 0x000fc80007f3e0ff */
[----:B------:R3:W-:Y:S01]  /*6090*/  @!P0 STG.E.U8 desc[UR36][R106.64+0x9], R111 ;  /* 0x0000096f6a008986 */ /* 0x0007e2000c101124 */
[----:B------:R-:W-:Y:S01]  /*60a0*/  ISETP.LT.OR P0, PT, R3, 0x1, !P6 ;  /* 0x000000010300780c */ /* 0x000fe20007701670 */
[----:B------:R-:W-:Y:S02]  /*60b0*/  IMAD.X R13, R11, 0x1, R121, P1 ;  /* 0x000000010b0d7824 */ /* 0x000fe400008e0679 */
[----:B--2---:R-:W-:-:S04]  /*60c0*/  IMAD.WIDE.U32 R10, R20, 0x78, R8 ;  /* 0x00000078140a7825 */ /* 0x004fc800078e0008 */
[----:B------:R-:W-:Y:S01]  /*60d0*/  IMAD.IADD R11, R113, 0x1, R11 ;  /* 0x00000001710b7824 */ /* 0x000fe200078e020b */
[----:B------:R-:W-:-:S05]  /*60e0*/  @!P3 IADD3 R20, P1, R124, R10, RZ ;  /* 0x0000000a7c14b210 */ /* 0x000fca0007f3e0ff */
[----:B0-----:R-:W-:Y:S02]  /*60f0*/  @!P0 IMAD R5, R96, R22, RZ ;  /* 0x0000001660058224 */ /* 0x001fe400078e02ff */
[----:B------:R-:W-:Y:S01]  /*6100*/  @!P3 IMAD.X R21, R11, 0x1, R122, P1 ;  /* 0x000000010b15b824 */ /* 0x000fe200008e067a */
[----:B------:R-:W-:Y:S02]  /*6110*/  ISETP.GE.AND P1, PT, R4, 0x109, PT ;  /* 0x000001090400780c */ /* 0x000fe40003f26270 */
[----:B------:R0:W-:Y:S01]  /*6120*/  @!P0 STG.E.U8 desc[UR36][R12.64], R5 ;  /* 0x000000050c008986 */ /* 0x0001e2000c101124 */
[C---:B------:R-:W-:Y:S02]  /*6130*/  ISETP.LT.OR P0, PT, R3.reuse, 0x2, !P6 ;  /* 0x000000020300780c */ /* 0x040fe40007701670 */
[----:B------:R-:W-:-:S11]  /*6140*/  ISETP.LT.OR P2, PT, R3, 0x1, !P1 ;  /* 0x000000010300780c */ /* 0x000fd60004f41670 */
[----:B------:R-:W-:Y:S02]  /*6150*/  @!P0 IMAD R109, R97, R22, RZ ;  /* 0x00000016616d8224 */ /* 0x000fe400078e02ff */
[----:B------:R-:W-:Y:S01]  /*6160*/  @!P2 IADD3 R14, P5, R12, R124, RZ ;  /* 0x0000007c0c0ea210 */ /* 0x000fe20007fbe0ff */
[----:B---3--:R-:W-:Y:S02]  /*6170*/  @!P2 IMAD R107, R98, R22, RZ ;  /* 0x00000016626ba224 */ /* 0x008fe400078e02ff */
[----:B------:R-:W-:Y:S01]  /*6180*/  @!P0 STG.E.U8 desc[UR36][R12.64+0x1], R109 ;  /* 0x0000016d0c008986 */ /* 0x000fe2000c101124 */
[----:B------:R-:W-:Y:S01]  /*6190*/  ISETP.LT.OR P0, PT, R3, 0x2, !P1 ;  /* 0x000000020300780c */ /* 0x000fe20004f01670 */
[----:B------:R-:W-:-:S05]  /*61a0*/  @!P2 IMAD.X R15, R13, 0x1, R122, P5 ;  /* 0x000000010d0fa824 */ /* 0x000fca00028e067a */
[----:B------:R-:W-:Y:S01]  /*61b0*/  @!P2 STG.E.U8 desc[UR36][R14.64], R107 ;  /* 0x0000006b0e00a986 */ /* 0x000fe2000c101124 */
[----:B------:R-:W-:-:S06]  /*61c0*/  ISETP.LT.OR P2, PT, R3, 0x9, !P1 ;  /* 0x000000090300780c */ /* 0x000fcc0004f41670 */
[----:B------:R-:W-:Y:S01]  /*61d0*/  @!P0 IADD3 R96, P5, R12, R124, RZ ;  /* 0x0000007c0c608210 */ /* 0x000fe20007fbe0ff */
[----:B0-----:R-:W-:-:S04]  /*61e0*/  @!P0 IMAD R5, R99, R22, RZ ;  /* 0x0000001663058224 */ /* 0x001fc800078e02ff */
[----:B------:R-:W-:Y:S02]  /*61f0*/  @!P0 IMAD.X R97, R13, 0x1, R122, P5 ;  /* 0x000000010d618824 */ /* 0x000fe400028e067a */
[----:B------:R-:W-:-:S03]  /*6200*/  @!P2 IADD3 R104, P5, R12, R124, RZ ;  /* 0x0000007c0c68a210 */ /* 0x000fc60007fbe0ff */
[----:B------:R0:W-:Y:S01]  /*6210*/  @!P0 STG.E.U8 desc[UR36][R96.64+0x1], R5 ;  /* 0x0000010560008986 */ /* 0x0001e2000c101124 */
[----:B------:R-:W-:Y:S01]  /*6220*/  ISETP.LT.OR P0, PT, R3, 0x9, !P6 ;  /* 0x000000090300780c */ /* 0x000fe20007701670 */
[----:B------:R-:W-:Y:S02]  /*6230*/  @!P2 IMAD.X R105, R13, 0x1, R122, P5 ;  /* 0x000000010d69a824 */ /* 0x000fe400028e067a */
[----:B0-----:R-:W-:-:S10]  /*6240*/  @!P2 IMAD R5, R102, R22, RZ ;  /* 0x000000166605a224 */ /* 0x001fd400078e02ff */
[----:B------:R-:W-:Y:S01]  /*6250*/  @!P0 IMAD R109, R100, R22, RZ ;  /* 0x00000016646d8224 */ /* 0x000fe200078e02ff */
[----:B------:R-:W-:Y:S01]  /*6260*/  P2R R100, PR, RZ, 0x2 ;  /* 0x00000002ff647803 */ /* 0x000fe20000000000 */
[----:B------:R-:W-:Y:S02]  /*6270*/  @!P0 IMAD.MOV.U32 R14, RZ, RZ, R12 ;  /* 0x000000ffff0e8224 */ /* 0x000fe400078e000c */
[----:B------:R-:W-:-:S05]  /*6280*/  @!P0 IMAD.MOV.U32 R15, RZ, RZ, R13 ;  /* 0x000000ffff0f8224 */ /* 0x000fca00078e000d */
[----:B------:R0:W-:Y:S01]  /*6290*/  @!P0 STG.E.U8 desc[UR36][R14.64+0x8], R109 ;  /* 0x0000086d0e008986 */ /* 0x0001e2000c101124 */
[----:B------:R-:W-:-:S13]  /*62a0*/  ISETP.LT.OR P0, PT, R3, 0xa, !P6 ;  /* 0x0000000a0300780c */ /* 0x000fda0007701670 */
[----:B------:R-:W-:Y:S02]  /*62b0*/  @!P0 IMAD R101, R101, R22, RZ ;  /* 0x0000001665658224 */ /* 0x000fe400078e02ff */
[----:B------:R-:W-:Y:S02]  /*62c0*/  @!P0 IMAD.MOV.U32 R96, RZ, RZ, R12 ;  /* 0x000000ffff608224 */ /* 0x000fe400078e000c */
[----:B------:R-:W-:-:S05]  /*62d0*/  @!P0 IMAD.MOV.U32 R97, RZ, RZ, R13 ;  /* 0x000000ffff618224 */ /* 0x000fca00078e000d */
[----:B------:R-:W-:Y:S01]  /*62e0*/  @!P0 STG.E.U8 desc[UR36][R96.64+0x9], R101 ;  /* 0x0000096560008986 */ /* 0x000fe2000c101124 */
[----:B------:R-:W-:-:S03]  /*62f0*/  ISETP.LT.OR P0, PT, R3, 0xa, !P1 ;  /* 0x0000000a0300780c */ /* 0x000fc60004f01670 */
[----:B------:R-:W-:Y:S10]  /*6300*/  @!P2 STG.E.U8 desc[UR36][R104.64+0x8], R5 ;  /* 0x000008056800a986 */ /* 0x000ff4000c101124 */
[C---:B------:R-:W-:Y:S01]  /*6310*/  @!P0 IADD3 R98, P5, R12.reuse, R124, RZ ;  /* 0x0000007c0c628210 */ /* 0x040fe20007fbe0ff */
[----:B------:R-:W-:Y:S01]  /*6320*/  @!P0 IMAD R103, R103, R22, RZ ;  /* 0x0000001667678224 */ /* 0x000fe200078e02ff */
[----:B------:R-:W-:-:S03]  /*6330*/  IADD3 R12, P2, R12, R123, RZ ;  /* 0x0000007b0c0c7210 */ /* 0x000fc60007f5e0ff */
[C---:B------:R-:W-:Y:S02]  /*6340*/  @!P0 IMAD.X R99, R13.reuse, 0x1, R122, P5 ;  /* 0x000000010d638824 */ /* 0x040fe400028e067a */
[----:B------:R-:W-:Y:S01]  /*6350*/  IMAD.X R13, R13, 0x1, R121, P2 ;  /* 0x000000010d0d7824 */ /* 0x000fe200010e0679 */
[C---:B------:R-:W-:Y:S02]  /*6360*/  ISETP.GE.AND P2, PT, R4.reuse, 0x189, PT ;  /* 0x000001890400780c */ /* 0x040fe40003f46270 */
[----:B------:R2:W-:Y:S01]  /*6370*/  @!P0 STG.E.U8 desc[UR36][R98.64+0x9], R103 ;  /* 0x0000096762008986 */ /* 0x0005e2000c101124 */
[----:B------:R-:W-:Y:S02]  /*6380*/  ISETP.GE.AND P0, PT, R4, 0x181, PT ;  /* 0x000001810400780c */ /* 0x000fe40003f06270 */
[----:B------:R-:W-:-:S13]  /*6390*/  ISETP.LT.OR P6, PT, R3, 0x1, !P2 ;  /* 0x000000010300780c */ /* 0x000fda00057c1670 */
[----:B0-----:R-:W-:Y:S01]  /*63a0*/  @!P6 IADD3 R14, P5, R12, R124, RZ ;  /* 0x0000007c0c0ee210 */ /* 0x001fe20007fbe0ff */
[----:B--2---:R-:W-:-:S04]  /*63b0*/  @!P6 IMAD R99, R90, R22, RZ ;  /* 0x000000165a63e224 */ /* 0x004fc800078e02ff */
[----:B------:R-:W-:Y:S01]  /*63c0*/  @!P6 IMAD.X R15, R13, 0x1, R122, P5 ;  /* 0x000000010d0fe824 */ /* 0x000fe200028e067a */
[----:B------:R-:W-:-:S13]  /*63d0*/  ISETP.LT.OR P5, PT, R3, 0x1, !P0 ;  /* 0x000000010300780c */ /* 0x000fda00047a1670 */
[----:B------:R-:W-:-:S05]  /*63e0*/  @!P5 IMAD R5, R88, R22, RZ ;  /* 0x000000165805d224 */ /* 0x000fca00078e02ff */
[----:B------:R-:W-:Y:S01]  /*63f0*/  @!P5 STG.E.U8 desc[UR36][R12.64], R5 ;  /* 0x000000050c00d986 */ /* 0x000fe2000c101124 */
[----:B------:R-:W-:-:S13]  /*6400*/  ISETP.LT.OR P5, PT, R3, 0x2, !P0 ;  /* 0x000000020300780c */ /* 0x000fda00047a1670 */
[----:B------:R-:W-:-:S05]  /*6410*/  @!P5 IMAD R101, R89, R22, RZ ;  /* 0x000000165965d224 */ /* 0x000fca00078e02ff */
[----:B------:R-:W-:Y:S01]  /*6420*/  @!P5 STG.E.U8 desc[UR36][R12.64+0x1], R101 ;  /* 0x000001650c00d986 */ /* 0x000fe2000c101124 */
[----:B------:R-:W-:-:S03]  /*6430*/  ISETP.LT.OR P5, PT, R3, 0x2, !P2 ;  /* 0x000000020300780c */ /* 0x000fc600057a1670 */
[----:B------:R-:W-:Y:S01]  /*6440*/  @!P6 STG.E.U8 desc[UR36][R14.64], R99 ;  /* 0x000000630e00e986 */ /* 0x000fe2000c101124 */
[----:B------:R-:W-:-:S09]  /*6450*/  ISETP.LT.OR P6, PT, R3, 0x9, !P2 ;  /* 0x000000090300780c */ /* 0x000fd200057c1670 */
[----:B------:R-:W-:Y:S01]  /*6460*/  @!P5 IADD3 R88, P1, R12, R124, RZ ;  /* 0x0000007c0c58d210 */ /* 0x000fe20007f3e0ff */
[----:B------:R-:W-:-:S04]  /*6470*/  @!P5 IMAD R91, R91, R22, RZ ;  /* 0x000000165b5bd224 */ /* 0x000fc800078e02ff */
[----:B------:R-:W-:Y:S01]  /*6480*/  @!P5 IMAD.X R89, R13, 0x1, R122, P1 ;  /* 0x000000010d59d824 */ /* 0x000fe200008e067a */
[----:B------:R-:W-:-:S04]  /*6490*/  @!P6 IADD3 R96, P1, R12, R124, RZ ;  /* 0x0000007c0c60e210 */ /* 0x000fc80007f3e0ff */
[----:B------:R0:W-:Y:S01]  /*64a0*/  @!P5 STG.E.U8 desc[UR36][R88.64+0x1], R91 ;  /* 0x0000015b5800d986 */ /* 0x0001e2000c101124 */
[----:B------:R-:W-:Y:S01]  /*64b0*/  ISETP.LT.OR P5, PT, R3, 0x9, !P0 ;  /* 0x000000090300780c */ /* 0x000fe200047a1670 */
[----:B------:R-:W-:Y:S02]  /*64c0*/  @!P6 IMAD.X R97, R13, 0x1, R122, P1 ;  /* 0x000000010d61e824 */ /* 0x000fe400008e067a */
[----:B0-----:R-:W-:Y:S01]  /*64d0*/  @!P6 IMAD R89, R94, R22, RZ ;  /* 0x000000165e59e224 */ /* 0x001fe200078e02ff */
[----:B------:R-:W-:-:S09]  /*64e0*/  P2R R88, PR, RZ, 0x1 ;  /* 0x00000001ff587803 */ /* 0x000fd20000000000 */
[----:B------:R-:W-:-:S05]  /*64f0*/  @!P5 IMAD R5, R92, R22, RZ ;  /* 0x000000165c05d224 */ /* 0x000fca00078e02ff */
[----:B------:R0:W-:Y:S01]  /*6500*/  @!P5 STG.E.U8 desc[UR36][R12.64+0x8], R5 ;  /* 0x000008050c00d986 */ /* 0x0001e2000c101124 */
[----:B------:R-:W-:Y:S02]  /*6510*/  ISETP.LT.OR P5, PT, R3, 0xa, !P0 ;  /* 0x0000000a0300780c */ /* 0x000fe400047a1670 */
[----:B------:R-:W-:-:S11]  /*6520*/  ISETP.GE.AND P0, PT, R4, 0x81, PT ;  /* 0x000000810400780c */ /* 0x000fd60003f06270 */
[----:B------:R-:W-:-:S05]  /*6530*/  @!P5 IMAD R93, R93, R22, RZ ;  /* 0x000000165d5dd224 */ /* 0x000fca00078e02ff */
[----:B------:R2:W-:Y:S01]  /*6540*/  @!P5 STG.E.U8 desc[UR36][R12.64+0x9], R93 ;  /* 0x0000095d0c00d986 */ /* 0x0005e2000c101124 */
[----:B------:R-:W-:-:S03]  /*6550*/  ISETP.LT.OR P5, PT, R3, 0xa, !P2 ;  /* 0x0000000a0300780c */ /* 0x000fc600057a1670 */
[----:B------:R-:W-:Y:S10]  /*6560*/  @!P6 STG.E.U8 desc[UR36][R96.64+0x8], R89 ;  /* 0x000008596000e986 */ /* 0x000ff4000c101124 */
[----:B------:R-:W-:Y:S01]  /*6570*/  @!P5 IADD3 R14, P1, R12, R124, RZ ;  /* 0x0000007c0c0ed210 */ /* 0x000fe20007f3e0ff */
[----:B------:R-:W-:-:S04]  /*6580*/  @!P5 IMAD R95, R95, R22, RZ ;  /* 0x000000165f5fd224 */ /* 0x000fc800078e02ff */
[----:B------:R-:W-:Y:S01]  /*6590*/  @!P5 IMAD.X R15, R13, 0x1, R122, P1 ;  /* 0x000000010d0fd824 */ /* 0x000fe200008e067a */
[----:B------:R-:W-:-:S04]  /*65a0*/  ISETP.GE.AND P1, PT, R4, 0x1, PT ;  /* 0x000000010400780c */ /* 0x000fc80003f26270 */
[----:B------:R-:W-:Y:S01]  /*65b0*/  @!P5 STG.E.U8 desc[UR36][R14.64+0x9], R95 ;  /* 0x0000095f0e00d986 */ /* 0x000fe2000c101124 */
[----:B------:R-:W-:-:S13]  /*65c0*/  ISETP.LT.OR P5, PT, R3, 0x11, !P1 ;  /* 0x000000110300780c */ /* 0x000fda0004fa1670 */
[----:B0-----:R-:W-:-:S05]  /*65d0*/  @!P5 IMAD R5, R80, R22, RZ ;  /* 0x000000165005d224 */ /* 0x001fca00078e02ff */
[----:B------:R-:W-:Y:S01]  /*65e0*/  @!P5 STG.E.U8 desc[UR36][R6.64+0x10], R5 ;  /* 0x000010050600d986 */ /* 0x000fe2000c101124 */
[----:B------:R-:W-:-:S13]  /*65f0*/  ISETP.LT.OR P5, PT, R3, 0x12, !P1 ;  /* 0x000000120300780c */ /* 0x000fda0004fa1670 */
[----:B------:R-:W-:-:S05]  /*6600*/  @!P5 IMAD R81, R81, R22, RZ ;  /* 0x000000165151d224 */ /* 0x000fca00078e02ff */
[----:B------:R-:W-:Y:S01]  /*6610*/  @!P5 STG.E.U8 desc[UR36][R6.64+0x11], R81 ;  /* 0x000011510600d986 */ /* 0x000fe2000c101124 */
[----:B------:R-:W-:-:S13]  /*6620*/  ISETP.LT.OR P5, PT, R3, 0x11, !P4 ;  /* 0x000000110300780c */ /* 0x000fda00067a1670 */
[----:B--2---:R-:W-:-:S05]  /*6630*/  @!P5 IMAD R13, R82, R22, RZ ;  /* 0x00000016520dd224 */ /* 0x004fca00078e02ff */
[----:B------:R-:W-:Y:S01]  /*6640*/  @!P5 STG.E.U8 desc[UR36][R8.64+0x10], R13 ;  /* 0x0000100d0800d986 */ /* 0x000fe2000c101124 */
[----:B------:R-:W-:-:S13]  /*6650*/  ISETP.LT.OR P5, PT, R3, 0x12, !P4 ;  /* 0x000000120300780c */ /* 0x000fda00067a1670 */
[----:B------:R-:W-:-:S05]  /*6660*/  @!P5 IMAD R83, R83, R22, RZ ;  /* 0x000000165353d224 */ /* 0x000fca00078e02ff */
[----:B------:R0:W-:Y:S01]  /*6670*/  @!P5 STG.E.U8 desc[UR36][R8.64+0x11], R83 ;  /* 0x000011530800d986 */ /* 0x0001e2000c101124 */
[----:B------:R-:W-:Y:S01]  /*6680*/  ISETP.LT.OR P5, PT, R3, 0x19, !P1 ;  /* 0x000000190300780c */ /* 0x000fe20004fa1670 */
[----:B0-----:R-:W-:-:S12]  /*6690*/  @!P3 IMAD R83, R74, R22, RZ ;  /* 0x000000164a53b224 */ /* 0x001fd800078e02ff */
[----:B------:R-:W-:-:S05]  /*66a0*/  @!P5 IMAD R5, R84, R22, RZ ;  /* 0x000000165405d224 */ /* 0x000fca00078e02ff */
[----:B------:R0:W-:Y:S01]  /*66b0*/  @!P5 STG.E.U8 desc[UR36][R6.64+0x18], R5 ;  /* 0x000018050600d986 */ /* 0x0001e2000c101124 */
[----:B------:R-:W-:Y:S02]  /*66c0*/  ISETP.LT.OR P5, PT, R3, 0x1a, !P1 ;  /* 0x0000001a0300780c */ /* 0x000fe40004fa1670 */
[----:B------:R-:W-:-:S04]  /*66d0*/  ISETP.GE.AND P1, PT, R4, 0x89, PT ;  /* 0x000000890400780c */ /* 0x000fc80003f26270 */
[----:B------:R-:W-:-:S07]  /*66e0*/  ISETP.LT.OR P6, PT, R3, 0x12, !P1 ;  /* 0x000000120300780c */ /* 0x000fce0004fc1670 */
[----:B------:R-:W-:-:S05]  /*66f0*/  @!P5 IMAD R85, R85, R22, RZ ;  /* 0x000000165555d224 */ /* 0x000fca00078e02ff */
[----:B------:R-:W-:Y:S01]  /*6700*/  @!P5 STG.E.U8 desc[UR36][R6.64+0x19], R85 ;  /* 0x000019550600d986 */ /* 0x000fe2000c101124 */
[----:B------:R-:W-:Y:S01]  /*6710*/  ISETP.LT.OR P5, PT, R3, 0x19, !P4 ;  /* 0x000000190300780c */ /* 0x000fe200067a1670 */
[----:B------:R-:W-:-:S12]  /*6720*/  @!P6 IMAD R75, R75, R22, RZ ;  /* 0x000000164b4be224 */ /* 0x000fd800078e02ff */
[----:B------:R-:W-:-:S05]  /*6730*/  @!P5 IMAD R13, R86, R22, RZ ;  /* 0x00000016560dd224 */ /* 0x000fca00078e02ff */
[----:B------:R2:W-:Y:S01]  /*6740*/  @!P5 STG.E.U8 desc[UR36][R8.64+0x18], R13 ;  /* 0x0000180d0800d986 */ /* 0x0005e2000c101124 */
[----:B------:R-:W-:-:S13]  /*6750*/  ISETP.LT.OR P5, PT, R3, 0x1a, !P4 ;  /* 0x0000001a0300780c */ /* 0x000fda00067a1670 */
[----:B------:R-:W-:-:S05]  /*6760*/  @!P5 IMAD R87, R87, R22, RZ ;  /* 0x000000165757d224 */ /* 0x000fca00078e02ff */
[----:B------:R-:W-:Y:S01]  /*6770*/  @!P5 STG.E.U8 desc[UR36][R8.64+0x19], R87 ;  /* 0x000019570800d986 */ /* 0x000fe2000c101124 */
[----:B------:R-:W-:-:S05]  /*6780*/  @!P6 IADD3 R14, P5, R124, R10, RZ ;  /* 0x0000000a7c0ee210 */ /* 0x000fca0007fbe0ff */
[----:B------:R-:W-:Y:S01]  /*6790*/  @!P6 IMAD.X R15, R11, 0x1, R122, P5 ;  /* 0x000000010b0fe824 */ /* 0x000fe200028e067a */
[----:B------:R-:W-:-:S13]  /*67a0*/  ISETP.LT.OR P5, PT, R3, 0x11, !P0 ;  /* 0x000000110300780c */ /* 0x000fda00047a1670 */
[----:B0-----:R-:W-:-:S05]  /*67b0*/  @!P5 IMAD R5, R72, R22, RZ ;  /* 0x000000164805d224 */ /* 0x001fca00078e02ff */
[----:B------:R-:W-:Y:S01]  /*67c0*/  @!P5 STG.E.U8 desc[UR36][R10.64+0x10], R5 ;  /* 0x000010050a00d986 */ /* 0x000fe2000c101124 */
[----:B------:R-:W-:-:S13]  /*67d0*/  ISETP.LT.OR P5, PT, R3, 0x12, !P0 ;  /* 0x000000120300780c */ /* 0x000fda00047a1670 */
[----:B--2---:R-:W-:-:S05]  /*67e0*/  @!P5 IMAD R13, R73, R22, RZ ;  /* 0x00000016490dd224 */ /* 0x004fca00078e02ff */
[----:B------:R-:W-:Y:S01]  /*67f0*/  @!P5 STG.E.U8 desc[UR36][R10.64+0x11], R13 ;  /* 0x0000110d0a00d986 */ /* 0x000fe2000c101124 */
[----:B------:R-:W-:-:S03]  /*6800*/  ISETP.LT.OR P5, PT, R3, 0x19, !P1 ;  /* 0x000000190300780c */ /* 0x000fc60004fa1670 */
[----:B------:R-:W-:Y:S01]  /*6810*/  @!P3 STG.E.U8 desc[UR36][R20.64+0x10], R83 ;  /* 0x000010531400b986 */ /* 0x000fe2000c101124 */
[C---:B------:R-:W-:Y:S02]  /*6820*/  ISETP.LT.OR P3, PT, R3.reuse, 0x1a, !P1 ;  /* 0x0000001a0300780c */ /* 0x040fe40004f61670 */
[----:B------:R-:W-:Y:S01]  /*6830*/  ISETP.LT.OR P1, PT, R3, 0x21, !P1 ;  /* 0x000000210300780c */ /* 0x000fe20004f21670 */
[----:B------:R0:W-:Y:S01]  /*6840*/  @!P6 STG.E.U8 desc[UR36][R14.64+0x11], R75 ;  /* 0x0000114b0e00e986 */ /* 0x0001e2000c101124 */
[----:B------:R-:W-:-:S04]  /*6850*/  ISETP.GE.AND P6, PT, R4, 0x81, PT ;  /* 0x000000810400780c */ /* 0x000fc80003fc6270 */
[----:B------:R-:W-:Y:S02]  /*6860*/  ISETP.LT.OR P6, PT, R3, 0x19, !P6 ;  /* 0x000000190300780c */ /* 0x000fe400077c1670 */
[----:B------:R-:W-:-:S03]  /*6870*/  @!P5 IADD3 R72, P0, R124, R10, RZ ;  /* 0x0000000a7c48d210 */ /* 0x000fc60007f1e0ff */
[----:B------:R-:W-:Y:S02]  /*6880*/  @!P3 IMAD R79, R79, R22, RZ ;  /* 0x000000164f4fb224 */ /* 0x000fe400078e02ff */
[----:B------:R-:W-:Y:S01]  /*6890*/  @!P5 IMAD.X R73, R11, 0x1, R122, P0 ;  /* 0x000000010b49d824 */ /* 0x000fe200000e067a */
[----:B------:R-:W-:Y:S01]  /*68a0*/  @!P3 IADD3 R80, P0, R124, R10, RZ ;  /* 0x0000000a7c50b210 */ /* 0x000fe20007f1e0ff */
[----:B0-----:R-:W-:-:S04]  /*68b0*/  @!P5 IMAD R15, R78, R22, RZ ;  /* 0x000000164e0fd224 */ /* 0x001fc800078e02ff */
[----:B------:R-:W-:Y:S02]  /*68c0*/  @!P6 IMAD R5, R76, R22, RZ ;  /* 0x000000164c05e224 */ /* 0x000fe400078e02ff */
[----:B------:R-:W-:Y:S01]  /*68d0*/  @!P3 IMAD.X R81, R11, 0x1, R122, P0 ;  /* 0x000000010b51b824 */ /* 0x000fe200000e067a */
[----:B------:R-:W-:Y:S02]  /*68e0*/  ISETP.NE.AND P0, PT, R88, RZ, PT ;  /* 0x000000ff5800720c */ /* 0x000fe40003f05270 */
[----:B------:R-:W-:Y:S01]  /*68f0*/  @!P6 STG.E.U8 desc[UR36][R10.64+0x18], R5 ;  /* 0x000018050a00e986 */ /* 0x000fe2000c101124 */
[----:B------:R-:W-:-:S04]  /*6900*/  ISETP.GE.AND P6, PT, R4, 0x81, PT ;  /* 0x000000810400780c */ /* 0x000fc80003fc6270 */
[----:B------:R-:W-:-:S13]  /*6910*/  ISETP.LT.OR P6, PT, R3, 0x1a, !P6 ;  /* 0x0000001a0300780c */ /* 0x000fda00077c1670 */
[----:B------:R-:W-:-:S05]  /*6920*/  @!P6 IMAD R77, R77, R22, RZ ;  /* 0x000000164d4de224 */ /* 0x000fca00078e02ff */
[----:B------:R-:W-:Y:S01]  /*6930*/  @!P6 STG.E.U8 desc[UR36][R10.64+0x19], R77 ;  /* 0x0000194d0a00e986 */ /* 0x000fe2000c101124 */
[----:B------:R-:W-:-:S03]  /*6940*/  IADD3 R12, P6, R123, R10, RZ ;  /* 0x0000000a7b0c7210 */ /* 0x000fc60007fde0ff */
[----:B------:R0:W-:Y:S01]  /*6950*/  @!P5 STG.E.U8 desc[UR36][R72.64+0x18], R15 ;  /* 0x0000180f4800d986 */ /* 0x0001e2000c101124 */
[----:B------:R-:W-:Y:S01]  /*6960*/  @!P1 IADD3 R74, P5, R124, R10, RZ ;  /* 0x0000000a7c4a9210 */ /* 0x000fe20007fbe0ff */
[C---:B------:R-:W-:Y:S01]  /*6970*/  IMAD.X R13, R11.reuse, 0x1, R121, P6 ;  /* 0x000000010b0d7824 */ /* 0x040fe200030e0679 */
[----:B------:R-:W-:Y:S01]  /*6980*/  ISETP.GE.AND P6, PT, R4, 0x101, PT ;  /* 0x000001010400780c */ /* 0x000fe20003fc6270 */
[----:B------:R-:W-:Y:S02]  /*6990*/  @!P3 STG.E.U8 desc[UR36][R80.64+0x19], R79 ;  /* 0x0000194f5000b986 */ /* 0x000fe4000c101124 */
[----:B------:R-:W-:Y:S01]  /*69a0*/  @!P1 IMAD.X R75, R11, 0x1, R122, P5 ;  /* 0x000000010b4b9824 */ /* 0x000fe200028e067a */
[----:B------:R-:W-:Y:S02]  /*69b0*/  ISETP.LT.OR P3, PT, R3, 0x11, !P6 ;  /* 0x000000110300780c */ /* 0x000fe40007761670 */
[----:B0-----:R-:W-:Y:S02]  /*69c0*/  P2R R72, PR, RZ, 0x2 ;  /* 0x00000002ff487803 */ /* 0x001fe40000000000 */
[----:B------:R-:W-:-:S09]  /*69d0*/  ISETP.NE.AND P1, PT, R100, RZ, PT ;  /* 0x000000ff6400720c */ /* 0x000fd20003f25270 */
[----:B------:R-:W-:-:S05]  /*69e0*/  @!P3 IMAD R5, R64, R22, RZ ;  /* 0x000000164005b224 */ /* 0x000fca00078e02ff */
[----:B------:R0:W-:Y:S01]  /*69f0*/  @!P3 STG.E.U8 desc[UR36][R12.64+0x10], R5 ;  /* 0x000010050c00b986 */ /* 0x0001e2000c101124 */
[----:B------:R-:W-:-:S13]  /*6a00*/  ISETP.LT.OR P3, PT, R3, 0x12, !P6 ;  /* 0x000000120300780c */ /* 0x000fda0007761670 */
[----:B------:R-:W-:-:S05]  /*6a10*/  @!P3 IMAD R65, R65, R22, RZ ;  /* 0x000000164141b224 */ /* 0x000fca00078e02ff */
[----:B------:R2:W-:Y:S01]  /*6a20*/  @!P3 STG.E.U8 desc[UR36][R12.64+0x11], R65 ;  /* 0x000011410c00b986 */ /* 0x0005e2000c101124 */
[----:B------:R-:W-:-:S13]  /*6a30*/  ISETP.LT.OR P3, PT, R3, 0x11, !P1 ;  /* 0x000000110300780c */ /* 0x000fda0004f61670 */
[----:B------:R-:W-:Y:S01]  /*6a40*/  @!P3 IADD3 R14, P5, R124, R12, RZ ;  /* 0x0000000c7c0eb210 */ /* 0x000fe20007fbe0ff */
[----:B------:R-:W-:-:S04]  /*6a50*/  @!P3 IMAD R73, R66, R22, RZ ;  /* 0x000000164249b224 */ /* 0x000fc800078e02ff */
[----:B------:R-:W-:Y:S01]  /*6a60*/  @!P3 IMAD.X R15, R122, 0x1, R13, P5 ;  /* 0x000000017a0fb824 */ /* 0x000fe200028e060d */
[----:B------:R-:W-:-:S04]  /*6a70*/  ISETP.LT.OR P5, PT, R3, 0x12, !P1 ;  /* 0x000000120300780c */ /* 0x000fc80004fa1670 */
[----:B------:R-:W-:Y:S09]  /*6a80*/  @!P3 STG.E.U8 desc[UR36][R14.64+0x10], R73 ;  /* 0x000010490e00b986 */ /* 0x000ff2000c101124 */
[----:B------:R-:W-:Y:S01]  /*6a90*/  @!P5 IADD3 R20, P6, R12, R124, RZ ;  /* 0x0000007c0c14d210 */ /* 0x000fe20007fde0ff */
[----:B0-----:R-:W-:-:S04]  /*6aa0*/  @!P5 IMAD R5, R67, R22, RZ ;  /* 0x000000164305d224 */ /* 0x001fc800078e02ff */
[----:B------:R-:W-:Y:S01]  /*6ab0*/  @!P5 IMAD.X R21, R13, 0x1, R122, P6 ;  /* 0x000000010d15d824 */ /* 0x000fe200030e067a */
[----:B------:R-:W-:-:S04]  /*6ac0*/  ISETP.GE.AND P6, PT, R4, 0x101, PT ;  /* 0x000001010400780c */ /* 0x000fc80003fc6270 */
[----:B------:R-:W-:Y:S01]  /*6ad0*/  ISETP.LT.OR P3, PT, R3, 0x19, !P6 ;  /* 0x000000190300780c */ /* 0x000fe20007761670 */
[----:B------:R0:W-:-:S12]  /*6ae0*/  @!P5 STG.E.U8 desc[UR36][R20.64+0x11], R5 ;  /* 0x000011051400d986 */ /* 0x0001d8000c101124 */
[----:B--2---:R-:W-:Y:S01]  /*6af0*/  @!P3 IMAD R65, R68, R22, RZ ;  /* 0x000000164441b224 */ /* 0x004fe200078e02ff */
[----:B------:R-:W-:-:S04]  /*6b00*/  P2R R68, PR, RZ, 0x2 ;  /* 0x00000002ff447803 */ /* 0x000fc80000000000 */
[----:B------:R2:W-:Y:S01]  /*6b10*/  @!P3 STG.E.U8 desc[UR36][R12.64+0x18], R65 ;  /* 0x000018410c00b986 */ /* 0x0005e2000c101124 */
[----:B------:R-:W-:-:S13]  /*6b20*/  ISETP.LT.OR P3, PT, R3, 0x1a, !P6 ;  /* 0x0000001a0300780c */ /* 0x000fda0007761670 */
[----:B------:R-:W-:-:S05]  /*6b30*/  @!P3 IMAD R69, R69, R22, RZ ;  /* 0x000000164545b224 */ /* 0x000fca00078e02ff */
[----:B------:R3:W-:Y:S01]  /*6b40*/  @!P3 STG.E.U8 desc[UR36][R12.64+0x19], R69 ;  /* 0x000019450c00b986 */ /* 0x0007e2000c101124 */
[----:B------:R-:W-:-:S13]  /*6b50*/  ISETP.LT.OR P3, PT, R3, 0x19, !P1 ;  /* 0x000000190300780c */ /* 0x000fda0004f61670 */
[----:B------:R-:W-:Y:S01]  /*6b60*/  @!P3 IADD3 R66, P5, R124, R12, RZ ;  /* 0x0000000c7c42b210 */ /* 0x000fe20007fbe0ff */
[----:B0-----:R-:W-:-:S04]  /*6b70*/  @!P3 IMAD R5, R70, R22, RZ ;  /* 0x000000164605b224 */ /* 0x001fc800078e02ff */
[----:B------:R-:W-:Y:S01]  /*6b80*/  @!P3 IMAD.X R67, R122, 0x1, R13, P5 ;  /* 0x000000017a43b824 */ /* 0x000fe200028e060d */
[----:B------:R-:W-:Y:S02]  /*6b90*/  ISETP.LT.OR P5, PT, R3, 0x1a, !P1 ;  /* 0x0000001a0300780c */ /* 0x000fe40004fa1670 */
[----:B------:R-:W-:Y:S02]  /*6ba0*/  ISETP.NE.AND P1, PT, R72, RZ, PT ;  /* 0x000000ff4800720c */ /* 0x000fe40003f25270 */
[----:B------:R0:W-:Y:S01]  /*6bb0*/  @!P3 STG.E.U8 desc[UR36][R66.64+0x18], R5 ;  /* 0x000018054200b986 */ /* 0x0001e2000c101124 */
[----:B------:R-:W-:-:S05]  /*6bc0*/  IADD3 R64, P3, R123, R12, RZ ;  /* 0x0000000c7b407210 */ /* 0x000fca0007f7e0ff */
[----:B--2---:R-:W-:Y:S01]  /*6bd0*/  IMAD.X R65, R121, 0x1, R13, P3 ;  /* 0x0000000179417824 */ /* 0x004fe200018e060d */
[----:B------:R-:W-:Y:S02]  /*6be0*/  ISETP.LT.OR P3, PT, R3, 0x11, !P0 ;  /* 0x000000110300780c */ /* 0x000fe40004761670 */
[----:B------:R-:W-:Y:S01]  /*6bf0*/  @!P5 IADD3 R20, P6, R12, R124, RZ ;  /* 0x0000007c0c14d210 */ /* 0x000fe20007fde0ff */
[----:B------:R-:W-:-:S04]  /*6c00*/  @!P5 IMAD R71, R71, R22, RZ ;  /* 0x000000164747d224 */ /* 0x000fc800078e02ff */
[----:B------:R-:W-:-:S05]  /*6c10*/  @!P5 IMAD.X R21, R13, 0x1, R122, P6 ;  /* 0x000000010d15d824 */ /* 0x000fca00030e067a */
[----:B------:R2:W-:Y:S01]  /*6c20*/  @!P5 STG.E.U8 desc[UR36][R20.64+0x19], R71 ;  /* 0x000019471400d986 */ /* 0x0005e2000c101124 */
[----:B---3--:R-:W-:-:S05]  /*6c30*/  @!P3 IMAD R69, R56, R22, RZ ;  /* 0x000000163845b224 */ /* 0x008fca00078e02ff */
[----:B------:R-:W-:Y:S01]  /*6c40*/  @!P3 STG.E.U8 desc[UR36][R64.64+0x10], R69 ;  /* 0x000010454000b986 */ /* 0x000fe2000c101124 */
[----:B------:R-:W-:-:S13]  /*6c50*/  ISETP.LT.OR P3, PT, R3, 0x12, !P0 ;  /* 0x000000120300780c */ /* 0x000fda0004761670 */
[----:B------:R-:W-:-:S05]  /*6c60*/  @!P3 IMAD R57, R57, R22, RZ ;  /* 0x000000163939b224 */ /* 0x000fca00078e02ff */
[----:B------:R-:W-:Y:S01]  /*6c70*/  @!P3 STG.E.U8 desc[UR36][R64.64+0x11], R57 ;  /* 0x000011394000b986 */ /* 0x000fe2000c101124 */
[----:B------:R-:W-:-:S05]  /*6c80*/  IADD3 R73, P3, R12, R123, RZ ;  /* 0x0000007b0c497210 */ /* 0x000fca0007f7e0ff */
[----:B------:R-:W-:Y:S01]  /*6c90*/  IMAD.X R77, R13, 0x1, R121, P3 ;  /* 0x000000010d4d7824 */ /* 0x000fe200018e0679 */
[----:B------:R-:W-:-:S13]  /*6ca0*/  ISETP.LT.OR P3, PT, R3, 0x11, !P2 ;  /* 0x000000110300780c */ /* 0x000fda0005761670 */
[----:B------:R-:W-:Y:S01]  /*6cb0*/  @!P3 IADD3 R14, P5, R124, R64, RZ ;  /* 0x000000407c0eb210 */ /* 0x000fe20007fbe0ff */
[----:B0-----:R-:W-:-:S04]  /*6cc0*/  @!P3 IMAD R5, R58, R22, RZ ;  /* 0x000000163a05b224 */ /* 0x001fc800078e02ff */
[----:B------:R-:W-:Y:S01]  /*6cd0*/  @!P3 IMAD.X R15, R122, 0x1, R65, P5 ;  /* 0x000000017a0fb824 */ /* 0x000fe200028e0641 */
[----:B------:R-:W-:-:S04]  /*6ce0*/  ISETP.LT.OR P5, PT, R3, 0x12, !P2 ;  /* 0x000000120300780c */ /* 0x000fc800057a1670 */
[----:B------:R0:W-:Y:S01]  /*6cf0*/  @!P3 STG.E.U8 desc[UR36][R14.64+0x10], R5 ;  /* 0x000010050e00b986 */ /* 0x0001e2000c101124 */
[----:B------:R-:W-:-:S08]  /*6d00*/  ISETP.LT.OR P3, PT, R3, 0x19, !P0 ;  /* 0x000000190300780c */ /* 0x000fd00004761670 */
[----:B--2---:R-:W-:Y:S01]  /*6d10*/  @!P5 IADD3 R20, P6, R73, R124, RZ ;  /* 0x0000007c4914d210 */ /* 0x004fe20007fde0ff */
[----:B------:R-:W-:-:S04]  /*6d20*/  @!P5 IMAD R59, R59, R22, RZ ;  /* 0x000000163b3bd224 */ /* 0x000fc800078e02ff */
[----:B------:R-:W-:Y:S02]  /*6d30*/  @!P5 IMAD.X R21, R77, 0x1, R122, P6 ;  /* 0x000000014d15d824 */ /* 0x000fe400030e067a */
[----:B------:R-:W-:-:S03]  /*6d40*/  @!P3 IMAD R67, R60, R22, RZ ;  /* 0x000000163c43b224 */ /* 0x000fc600078e02ff */
[----:B------:R2:W-:Y:S04]  /*6d50*/  @!P5 STG.E.U8 desc[UR36][R20.64+0x11], R59 ;  /* 0x0000113b1400d986 */ /* 0x0005e8000c101124 */
[----:B------:R-:W-:Y:S01]  /*6d60*/  @!P3 STG.E.U8 desc[UR36][R64.64+0x18], R67 ;  /* 0x000018434000b986 */ /* 0x000fe2000c101124 */
[----:B------:R-:W-:-:S13]  /*6d70*/  ISETP.LT.OR P3, PT, R3, 0x1a, !P0 ;  /* 0x0000001a0300780c */ /* 0x000fda0004761670 */
[----:B------:R-:W-:-:S05]  /*6d80*/  @!P3 IMAD R61, R61, R22, RZ ;  /* 0x000000163d3db224 */ /* 0x000fca00078e02ff */
[----:B------:R-:W-:Y:S01]  /*6d90*/  @!P3 STG.E.U8 desc[UR36][R64.64+0x19], R61 ;  /* 0x0000193d4000b986 */ /* 0x000fe2000c101124 */
[----:B------:R-:W-:-:S13]  /*6da0*/  ISETP.LT.OR P3, PT, R3, 0x19, !P2 ;  /* 0x000000190300780c */ /* 0x000fda0005761670 */
        /* <DEDUP_REMOVED lines=8> */
[----:B------:R-:W-:-:S04]  /*6e30*/  ISETP.GE.AND P6, PT, R4, 0x1, PT ;  /* 0x000000010400780c */ /* 0x000fc80003fc6270 */
[----:B------:R-:W-:Y:S01]  /*6e40*/  ISETP.LT.OR P3, PT, R3, 0x21, !P6 ;  /* 0x000000210300780c */ /* 0x000fe20007761670 */
[----:B------:R-:W-:Y:S01]  /*6e50*/  @!P5 STG.E.U8 desc[UR36][R14.64+0x19], R63 ;  /* 0x0000193f0e00d986 */ /* 0x000fe2000c101124 */
[----:B------:R-:W-:-:S11]  /*6e60*/  ISETP.GE.AND P5, PT, R4, 0x81, PT ;  /* 0x000000810400780c */ /* 0x000fd60003fa6270 */
[----:B--2---:R-:W-:-:S05]  /*6e70*/  @!P3 IMAD R21, R48, R22, RZ ;  /* 0x000000163015b224 */ /* 0x004fca00078e02ff */
[----:B------:R2:W-:Y:S01]  /*6e80*/  @!P3 STG.E.U8 desc[UR36][R6.64+0x20], R21 ;  /* 0x000020150600b986 */ /* 0x0005e2000c101124 */
[----:B------:R-:W-:-:S13]  /*6e90*/  ISETP.LT.OR P3, PT, R3, 0x22, !P6 ;  /* 0x000000220300780c */ /* 0x000fda0007761670 */
[----:B------:R-:W-:-:S05]  /*6ea0*/  @!P3 IMAD R49, R49, R22, RZ ;  /* 0x000000163131b224 */ /* 0x000fca00078e02ff */
[----:B------:R-:W-:Y:S01]  /*6eb0*/  @!P3 STG.E.U8 desc[UR36][R6.64+0x21], R49 ;  /* 0x000021310600b986 */ /* 0x000fe2000c101124 */
[----:B------:R-:W-:-:S13]  /*6ec0*/  ISETP.LT.OR P3, PT, R3, 0x21, !P4 ;  /* 0x000000210300780c */ /* 0x000fda0006761670 */
[----:B------:R-:W-:-:S05]  /*6ed0*/  @!P3 IMAD R59, R50, R22, RZ ;  /* 0x00000016323bb224 */ /* 0x000fca00078e02ff */
[----:B------:R-:W-:Y:S01]  /*6ee0*/  @!P3 STG.E.U8 desc[UR36][R8.64+0x20], R59 ;  /* 0x0000203b0800b986 */ /* 0x000fe2000c101124 */
[----:B------:R-:W-:-:S13]  /*6ef0*/  ISETP.LT.OR P3, PT, R3, 0x22, !P4 ;  /* 0x000000220300780c */ /* 0x000fda0006761670 */
[----:B------:R-:W-:-:S05]  /*6f00*/  @!P3 IMAD R51, R51, R22, RZ ;  /* 0x000000163333b224 */ /* 0x000fca00078e02ff */
[----:B------:R-:W-:Y:S01]  /*6f10*/  @!P3 STG.E.U8 desc[UR36][R8.64+0x21], R51 ;  /* 0x000021330800b986 */ /* 0x000fe2000c101124 */
[----:B------:R-:W-:-:S13]  /*6f20*/  ISETP.LT.OR P3, PT, R3, 0x29, !P6 ;  /* 0x000000290300780c */ /* 0x000fda0007761670 */
[----:B0-----:R-:W-:-:S05]  /*6f30*/  @!P3 IMAD R5, R52, R22, RZ ;  /* 0x000000163405b224 */ /* 0x001fca00078e02ff */
[----:B------:R-:W-:Y:S01]  /*6f40*/  @!P3 STG.E.U8 desc[UR36][R6.64+0x28], R5 ;  /* 0x000028050600b986 */ /* 0x000fe2000c101124 */
[----:B------:R-:W-:Y:S02]  /*6f50*/  ISETP.LT.OR P3, PT, R3, 0x2a, !P6 ;  /* 0x0000002a0300780c */ /* 0x000fe40007761670 */
[----:B------:R-:W-:-:S11]  /*6f60*/  ISETP.GE.AND P6, PT, R4, 0x89, PT ;  /* 0x000000890400780c */ /* 0x000fd60003fc6270 */
[----:B------:R-:W-:-:S05]  /*6f70*/  @!P3 IMAD R53, R53, R22, RZ ;  /* 0x000000163535b224 */ /* 0x000fca00078e02ff */
[----:B------:R-:W-:Y:S01]  /*6f80*/  @!P3 STG.E.U8 desc[UR36][R6.64+0x29], R53 ;  /* 0x000029350600b986 */ /* 0x000fe2000c101124 */
[C---:B------:R-:W-:Y:S02]  /*6f90*/  ISETP.LT.OR P3, PT, R3.reuse, 0x29, !P4 ;  /* 0x000000290300780c */ /* 0x040fe40006761670 */
[----:B------:R-:W-:-:S11]  /*6fa0*/  ISETP.LT.OR P4, PT, R3, 0x2a, !P4 ;  /* 0x0000002a0300780c */ /* 0x000fd60006781670 */
[-C--:B--2---:R-:W-:Y:S02]  /*6fb0*/  @!P3 IMAD R21, R54, R22.reuse, RZ ;  /* 0x000000163615b224 */ /* 0x084fe400078e02ff */
[----:B------:R-:W-:-:S03]  /*6fc0*/  @!P4 IMAD R55, R55, R22, RZ ;  /* 0x000000163737c224 */ /* 0x000fc600078e02ff */
[----:B------:R0:W-:Y:S01]  /*6fd0*/  @!P3 STG.E.U8 desc[UR36][R8.64+0x28], R21 ;  /* 0x000028150800b986 */ /* 0x0001e2000c101124 */
[----:B------:R-:W-:-:S03]  /*6fe0*/  ISETP.LT.OR P3, PT, R3, 0x22, !P6 ;  /* 0x000000220300780c */ /* 0x000fc60007761670 */
[----:B------:R-:W-:Y:S01]  /*6ff0*/  @!P4 STG.E.U8 desc[UR36][R8.64+0x29], R55 ;  /* 0x000029370800c986 */ /* 0x000fe2000c101124 */
[----:B0-----:R-:W-:-:S09]  /*7000*/  @!P1 IMAD R21, R42, R22, RZ ;  /* 0x000000162a159224 */ /* 0x001fd200078e02ff */
[----:B------:R-:W-:Y:S01]  /*7010*/  @!P3 IADD3 R14, P4, R124, R10, RZ ;  /* 0x0000000a7c0eb210 */ /* 0x000fe20007f9e0ff */
[----:B------:R-:W-:-:S04]  /*7020*/  @!P3 IMAD R43, R43, R22, RZ ;  /* 0x000000162b2bb224 */ /* 0x000fc800078e02ff */
[----:B------:R-:W-:Y:S01]  /*7030*/  @!P3 IMAD.X R15, R11, 0x1, R122, P4 ;  /* 0x000000010b0fb824 */ /* 0x000fe200020e067a */
[----:B------:R-:W-:-:S13]  /*7040*/  ISETP.LT.OR P4, PT, R3, 0x21, !P5 ;  /* 0x000000210300780c */ /* 0x000fda0006f81670 */
[----:B------:R-:W-:Y:S02]  /*7050*/  @!P4 IMAD R5, R40, R22, RZ ;  /* 0x000000162805c224 */ /* 0x000fe400078e02ff */
[----:B------:R-:W-:Y:S02]  /*7060*/  @!P4 IMAD.MOV.U32 R6, RZ, RZ, R10 ;  /* 0x000000ffff06c224 */ /* 0x000fe400078e000a */
[----:B------:R-:W-:-:S05]  /*7070*/  @!P4 IMAD.MOV.U32 R7, RZ, RZ, R11 ;  /* 0x000000ffff07c224 */ /* 0x000fca00078e000b */
[----:B------:R0:W-:Y:S01]  /*7080*/  @!P4 STG.E.U8 desc[UR36][R6.64+0x20], R5 ;  /* 0x000020050600c986 */ /* 0x0001e2000c101124 */
[----:B------:R-:W-:-:S13]  /*7090*/  ISETP.LT.OR P4, PT, R3, 0x22, !P5 ;  /* 0x000000220300780c */ /* 0x000fda0006f81670 */
[----:B------:R-:W-:Y:S02]  /*70a0*/  @!P4 IMAD R41, R41, R22, RZ ;  /* 0x000000162929c224 */ /* 0x000fe400078e02ff */
[----:B0-----:R-:W-:Y:S02]  /*70b0*/  @!P4 IMAD.MOV.U32 R6, RZ, RZ, R10 ;  /* 0x000000ffff06c224 */ /* 0x001fe400078e000a */
[----:B------:R-:W-:-:S05]  /*70c0*/  @!P4 IMAD.MOV.U32 R7, RZ, RZ, R11 ;  /* 0x000000ffff07c224 */ /* 0x000fca00078e000b */
[----:B------:R-:W-:Y:S01]  /*70d0*/  @!P4 STG.E.U8 desc[UR36][R6.64+0x21], R41 ;  /* 0x000021290600c986 */ /* 0x000fe2000c101124 */
[----:B------:R-:W-:-:S03]  /*70e0*/  ISETP.LT.OR P4, PT, R3, 0x29, !P6 ;  /* 0x000000290300780c */ /* 0x000fc60007781670 */
[----:B------:R0:W-:Y:S01]  /*70f0*/  @!P1 STG.E.U8 desc[UR36][R74.64+0x20], R21 ;  /* 0x000020154a009986 */ /* 0x0001e2000c101124 */
[----:B------:R-:W-:-:S03]  /*7100*/  ISETP.NE.AND P1, PT, R68, RZ, PT ;  /* 0x000000ff4400720c */ /* 0x000fc60003f25270 */
[----:B------:R-:W-:Y:S06]  /*7110*/  @!P3 STG.E.U8 desc[UR36][R14.64+0x21], R43 ;  /* 0x0000212b0e00b986 */ /* 0x000fec000c101124 */
[----:B------:R-:W-:Y:S01]  /*7120*/  @!P4 IADD3 R8, P5, R124, R10, RZ ;  /* 0x0000000a7c08c210 */ /* 0x000fe20007fbe0ff */
[----:B0-----:R-:W-:-:S04]  /*7130*/  @!P4 IMAD R21, R46, R22, RZ ;  /* 0x000000162e15c224 */ /* 0x001fc800078e02ff */
[----:B------:R-:W-:Y:S01]  /*7140*/  @!P4 IMAD.X R9, R11, 0x1, R122, P5 ;  /* 0x000000010b09c824 */ /* 0x000fe200028e067a */
[----:B------:R-:W-:-:S04]  /*7150*/  ISETP.GE.AND P5, PT, R4, 0x81, PT ;  /* 0x000000810400780c */ /* 0x000fc80003fa6270 */
        /* <DEDUP_REMOVED lines=10> */
[C---:B------:R-:W-:Y:S02]  /*7200*/  ISETP.LT.OR P3, PT, R3.reuse, 0x2a, !P6 ;  /* 0x0000002a0300780c */ /* 0x040fe40007761670 */
[----:B------:R-:W-:Y:S01]  /*7210*/  ISETP.GE.AND P6, PT, R4, 0x101, PT ;  /* 0x000001010400780c */ /* 0x000fe20003fc6270 */
[----:B------:R0:W-:Y:S03]  /*7220*/  @!P4 STG.E.U8 desc[UR36][R8.64+0x28], R21 ;  /* 0x000028150800c986 */ /* 0x0001e6000c101124 */
[----:B------:R-:W-:-:S07]  /*7230*/  ISETP.LT.OR P5, PT, R3, 0x2a, !P6 ;  /* 0x0000002a0300780c */ /* 0x000fce00077a1670 */
[----:B------:R-:W-:Y:S01]  /*7240*/  @!P3 IADD3 R10, P4, R124, R10, RZ ;  /* 0x0000000a7c0ab210 */ /* 0x000fe20007f9e0ff */
[----:B------:R-:W-:-:S04]  /*7250*/  @!P3 IMAD R47, R47, R22, RZ ;  /* 0x000000162f2fb224 */ /* 0x000fc800078e02ff */
[----:B------:R-:W-:Y:S01]  /*7260*/  @!P3 IMAD.X R11, R11, 0x1, R122, P4 ;  /* 0x000000010b0bb824 */ /* 0x000fe200020e067a */
[----:B------:R-:W-:Y:S01]  /*7270*/  ISETP.LT.OR P4, PT, R3, 0x21, !P6 ;  /* 0x000000210300780c */ /* 0x000fe20007781670 */
[----:B------:R-:W-:-:S03]  /*7280*/  @!P5 IMAD R37, R37, R22, RZ ;  /* 0x000000162525d224 */ /* 0x000fc600078e02ff */
[----:B------:R2:W-:Y:S01]  /*7290*/  @!P3 STG.E.U8 desc[UR36][R10.64+0x29], R47 ;  /* 0x0000292f0a00b986 */ /* 0x0005e2000c101124 */
[----:B------:R-:W-:-:S08]  /*72a0*/  ISETP.LT.OR P3, PT, R3, 0x22, !P6 ;  /* 0x000000220300780c */ /* 0x000fd00007761670 */
[----:B------:R-:W-:-:S05]  /*72b0*/  @!P4 IMAD R15, R32, R22, RZ ;  /* 0x00000016200fc224 */ /* 0x000fca00078e02ff */
        /* <DEDUP_REMOVED lines=14> */
[C---:B------:R-:W-:Y:S02]  /*73a0*/  ISETP.LT.OR P3, PT, R3.reuse, 0x29, !P1 ;  /* 0x000000290300780c */ /* 0x040fe40004f61670 */
[C---:B------:R-:W-:Y:S01]  /*73b0*/  ISETP.LT.OR P1, PT, R3.reuse, 0x2a, !P1 ;  /* 0x0000002a0300780c */ /* 0x040fe20004f21670 */
[----:B------:R-:W-:Y:S01]  /*73c0*/  @!P5 STG.E.U8 desc[UR36][R12.64+0x29], R37 ;  /* 0x000029250c00d986 */ /* 0x000fe2000c101124 */
[----:B------:R-:W-:-:S04]  /*73d0*/  ISETP.LT.OR P5, PT, R3, 0x21, !P0 ;  /* 0x000000210300780c */ /* 0x000fc800047a1670 */
[----:B--2---:R-:W-:-:S05]  /*73e0*/  @!P4 IMAD R11, R36, R22, RZ ;  /* 0x00000016240bc224 */ /* 0x004fca00078e02ff */
[----:B------:R2:W-:Y:S01]  /*73f0*/  @!P4 STG.E.U8 desc[UR36][R12.64+0x28], R11 ;  /* 0x0000280b0c00c986 */ /* 0x0005e2000c101124 */
[----:B------:R-:W-:Y:S01]  /*7400*/  @!P3 IADD3 R8, P4, R12, R124, RZ ;  /* 0x0000007c0c08b210 */ /* 0x000fe20007f9e0ff */
[-C--:B---3--:R-:W-:Y:S02]  /*7410*/  @!P3 IMAD R15, R38, R22.reuse, RZ ;  /* 0x00000016260fb224 */ /* 0x088fe400078e02ff */
[----:B------:R-:W-:Y:S02]  /*7420*/  @!P1 IMAD R39, R39, R22, RZ ;  /* 0x0000001627279224 */ /* 0x000fe400078e02ff */
[----:B0-----:R-:W-:Y:S01]  /*7430*/  @!P3 IMAD.X R9, R13, 0x1, R122, P4 ;  /* 0x000000010d09b824 */ /* 0x001fe200020e067a */
[----:B----4-:R-:W-:-:S04]  /*7440*/  @!P1 IADD3 R6, P4, R12, R124, RZ ;  /* 0x0000007c0c069210 */ /* 0x010fc80007f9e0ff */
[----:B------:R0:W-:Y:S01]  /*7450*/  @!P3 STG.E.U8 desc[UR36][R8.64+0x28], R15 ;  /* 0x0000280f0800b986 */ /* 0x0001e2000c101124 */
[----:B------:R-:W-:Y:S01]  /*7460*/  ISETP.LT.OR P3, PT, R3, 0x21, !P2 ;  /* 0x000000210300780c */ /* 0x000fe20005761670 */
[----:B------:R-:W-:Y:S01]  /*7470*/  @!P1 IMAD.X R7, R13, 0x1, R122, P4 ;  /* 0x000000010d079824 */ /* 0x000fe200020e067a */
[----:B------:R-:W-:Y:S01]  /*7480*/  ISETP.LT.OR P4, PT, R3, 0x22, !P0 ;  /* 0x000000220300780c */ /* 0x000fe20004781670 */
[----:B--2---:R-:W-:-:S03]  /*7490*/  @!P5 IMAD R11, R24, R22, RZ ;  /* 0x00000016180bd224 */ /* 0x004fc600078e02ff */
[----:B------:R-:W-:Y:S01]  /*74a0*/  @!P1 STG.E.U8 desc[UR36][R6.64+0x29], R39 ;  /* 0x0000292706009986 */ /* 0x000fe2000c101124 */
[----:B------:R-:W-:-:S03]  /*74b0*/  IADD3 R21, P1, R12, R123, RZ ;  /* 0x0000007b0c157210 */ /* 0x000fc60007f3e0ff */
[----:B------:R2:W-:Y:S02]  /*74c0*/  @!P5 STG.E.U8 desc[UR36][R64.64+0x20], R11 ;  /* 0x0000200b4000d986 */ /* 0x0005e4000c101124 */
[----:B------:R-:W-:Y:S01]  /*74d0*/  IMAD.X R33, R13, 0x1, R121, P1 ;  /* 0x000000010d217824 */ /* 0x000fe200008e0679 */
[----:B------:R-:W-:Y:S01]  /*74e0*/  @!P3 IADD3 R4, P5, R21, R124, RZ ;  /* 0x0000007c1504b210 */ /* 0x000fe20007fbe0ff */
[-C--:B0-----:R-:W-:Y:S01]  /*74f0*/  @!P3 IMAD R15, R26, R22.reuse, RZ ;  /* 0x000000161a0fb224 */ /* 0x081fe200078e02ff */
[----:B------:R-:W-:Y:S01]  /*7500*/  ISETP.LT.OR P1, PT, R3, 0x22, !P2 ;  /* 0x000000220300780c */ /* 0x000fe20005721670 */
[----:B------:R-:W-:Y:S02]  /*7510*/  @!P4 IMAD R25, R25, R22, RZ ;  /* 0x000000161919c224 */ /* 0x000fe400078e02ff */
[----:B------:R-:W-:Y:S01]  /*7520*/  @!P3 IMAD.X R5, R33, 0x1, R122, P5 ;  /* 0x000000012105b824 */ /* 0x000fe200028e067a */
[C---:B------:R-:W-:Y:S02]  /*7530*/  ISETP.LT.OR P5, PT, R3.reuse, 0x29, !P0 ;  /* 0x000000290300780c */ /* 0x040fe400047a1670 */
[----:B------:R-:W-:Y:S01]  /*7540*/  @!P4 STG.E.U8 desc[UR36][R64.64+0x21], R25 ;  /* 0x000021194000c986 */ /* 0x000fe2000c101124 */
[----:B------:R-:W-:-:S02]  /*7550*/  ISETP.LT.OR P4, PT, R3, 0x29, !P2 ;  /* 0x000000290300780c */ /* 0x000fc40005781670 */
[C---:B------:R-:W-:Y:S01]  /*7560*/  ISETP.LT.OR P2, PT, R3.reuse, 0x2a, !P2 ;  /* 0x0000002a0300780c */ /* 0x040fe20005741670 */
[----:B------:R0:W-:Y:S01]  /*7570*/  @!P3 STG.E.U8 desc[UR36][R4.64+0x20], R15 ;  /* 0x0000200f0400b986 */ /* 0x0001e2000c101124 */
[----:B--2---:R-:W-:Y:S02]  /*7580*/  IADD3 R11, P3, R12, R123, RZ ;  /* 0x0000007b0c0b7210 */ /* 0x004fe40007f7e0ff */
[----:B------:R-:W-:Y:S01]  /*7590*/  ISETP.LT.OR P0, PT, R3, 0x2a, !P0 ;  /* 0x0000002a0300780c */ /* 0x000fe20004701670 */
[----:B------:R-:W-:Y:S02]  /*75a0*/  @!P1 IMAD R27, R27, R22, RZ ;  /* 0x000000161b1b9224 */ /* 0x000fe400078e02ff */
[----:B------:R-:W-:Y:S01]  /*75b0*/  IMAD.X R13, R13, 0x1, R121, P3 ;  /* 0x000000010d0d7824 */ /* 0x000fe200018e0679 */
[----:B------:R-:W-:Y:S01]  /*75c0*/  @!P1 IADD3 R6, P3, R11, R124, RZ ;  /* 0x0000007c0b069210 */ /* 0x000fe20007f7e0ff */
[----:B------:R-:W-:-:S04]  /*75d0*/  @!P5 IMAD R3, R28, R22, RZ ;  /* 0x000000161c03d224 */ /* 0x000fc800078e02ff */
[--C-:B------:R-:W-:Y:S01]  /*75e0*/  @!P1 IMAD.X R7, R13, 0x1, R122.reuse, P3 ;  /* 0x000000010d079824 */ /* 0x100fe200018e067a */
[----:B------:R-:W-:Y:S01]  /*75f0*/  @!P4 IADD3 R8, P3, R21, R124, RZ ;  /* 0x0000007c1508c210 */ /* 0x000fe20007f7e0ff */
[-C--:B------:R-:W-:Y:S02]  /*7600*/  @!P2 IMAD R31, R31, R22.reuse, RZ ;  /* 0x000000161f1fa224 */ /* 0x080fe400078e02ff */
[----:B------:R-:W-:Y:S01]  /*7610*/  @!P0 IMAD R29, R29, R22, RZ ;  /* 0x000000161d1d8224 */ /* 0x000fe200078e02ff */
[----:B------:R2:W-:Y:S01]  /*7620*/  @!P1 STG.E.U8 desc[UR36][R6.64+0x21], R27 ;  /* 0x0000211b06009986 */ /* 0x0005e2000c101124 */
[--C-:B------:R-:W-:Y:S01]  /*7630*/  @!P4 IMAD.X R9, R33, 0x1, R122.reuse, P3 ;  /* 0x000000012109c824 */ /* 0x100fe200018e067a */
[----:B0-----:R-:W-:Y:S01]  /*7640*/  @!P2 IADD3 R4, P3, R11, R124, RZ ;  /* 0x0000007c0b04a210 */ /* 0x001fe20007f7e0ff */
[----:B------:R-:W-:Y:S01]  /*7650*/  @!P4 IMAD R11, R30, R22, RZ ;  /* 0x000000161e0bc224 */ /* 0x000fe200078e02ff */
[----:B------:R2:W-:Y:S03]  /*7660*/  @!P5 STG.E.U8 desc[UR36][R64.64+0x28], R3 ;  /* 0x000028034000d986 */ /* 0x0005e6000c101124 */
[----:B------:R-:W-:Y:S01]  /*7670*/  @!P2 IMAD.X R5, R13, 0x1, R122, P3 ;  /* 0x000000010d05a824 */ /* 0x000fe200018e067a */
[----:B------:R2:W-:Y:S04]  /*7680*/  @!P0 STG.E.U8 desc[UR36][R64.64+0x29], R29 ;  /* 0x0000291d40008986 */ /* 0x0005e8000c101124 */
[----:B------:R2:W-:Y:S04]  /*7690*/  @!P4 STG.E.U8 desc[UR36][R8.64+0x28], R11 ;  /* 0x0000280b0800c986 */ /* 0x0005e8000c101124 */
[----:B------:R2:W-:Y:S02]  /*76a0*/  @!P2 STG.E.U8 desc[UR36][R4.64+0x29], R31 ;  /* 0x0000291f0400a986 */ /* 0x0005e4000c101124 */
.L_x_63:
[----:B------:R-:W-:Y:S05]  /*76b0*/  BSYNC B0 ;  /* 0x0000000000007941 */ /* 0x000fea0003800000 */
.L_x_29:
[----:B------:R-:W-:Y:S01]  /*76c0*/  ULDC UR4, c[0x0][0xc] ;  /* 0x0000030000047ab9 */ /* 0x000fe20000000800 */
[----:B------:R-:W-:Y:S01]  /*76d0*/  ULDC UR5, c[0x0][0x10] ;  /* 0x0000040000057ab9 */ /* 0x000fe20000000800 */
[----:B--2---:R-:W2:Y:S01]  /*76e0*/  LDC R3, c[0x0][0x14] ;  /* 0x00000500ff037b82 */ /* 0x004ea20000000800 */
[----:B------:R-:W-:Y:S01]  /*76f0*/  UIMAD.WIDE.U32 UR4, UR4, UR5, URZ ;  /* 0x00000005040472a5 */ /* 0x000fe2000f8e003f */
[----:B------:R-:W-:Y:S02]  /*7700*/  IMAD.MOV.U32 R127, RZ, RZ, -0x1 ;  /* 0xffffffffff7f7424 */ /* 0x000fe400078e00ff */
[----:B------:R-:W-:-:S03]  /*7710*/  IMAD.MOV.U32 R125, RZ, RZ, -0x1 ;  /* 0xffffffffff7d7424 */ /* 0x000fc600078e00ff */
[----:B--2---:R-:W-:-:S04]  /*7720*/  IMAD.WIDE.U32 R16, R3, UR4, R16 ;  /* 0x0000000403107c25 */ /* 0x004fc8000f8e0010 */
[----:B------:R-:W-:Y:S01]  /*7730*/  IMAD R3, R3, UR5, RZ ;  /* 0x0000000503037c24 */ /* 0x000fe2000f8e02ff */
[----:B------:R-:W-:Y:S02]  /*7740*/  ULDC.64 UR4, c[0x0][0x650] ;  /* 0x0001940000047ab9 */ /* 0x000fe40000000a00 */
[----:B------:R-:W-:Y:S01]  /*7750*/  ISETP.GE.U32.AND P0, PT, R16, UR4, PT ;  /* 0x0000000410007c0c */ /* 0x000fe2000bf06070 */
[--C-:B------:R-:W-:Y:S01]  /*7760*/  IMAD.IADD R17, R17, 0x1, R3.reuse ;  /* 0x0000000111117824 */ /* 0x100fe200078e0203 */
[----:B------:R-:W-:-:S04]  /*7770*/  PRMT R3, RZ, 0x7610, R3 ;  /* 0x00007610ff037816 */ /* 0x000fc80000000003 */
[----:B------:R-:W-:-:S13]  /*7780*/  ISETP.GE.U32.AND.EX P0, PT, R17, UR5, PT, P0 ;  /* 0x0000000511007c0c */ /* 0x000fda000bf06100 */
[----:B------:R-:W-:Y:S05]  /*7790*/  @P0 BRA `(.L_x_64) ;  /* 0x0000000400640947 */ /* 0x000fea0003800000 */
[----:B------:R-:W2:Y:S01]  /*77a0*/  S2R R12, SR_CTAID.X ;  /* 0x00000000000c7919 */ /* 0x000ea20000002500 */
[----:B------:R-:W3:Y:S01]  /*77b0*/  LDC.64 R10, c[0x0][0x628] ;  /* 0x00018a00ff0a7b82 */ /* 0x000ee20000000a00 */
[----:B------:R-:W-:Y:S01]  /*77c0*/  ULDC UR4, c[0x0][0x150] ;  /* 0x0000540000047ab9 */ /* 0x000fe20000000800 */
[----:B------:R-:W-:Y:S01]  /*77d0*/  IMAD.MOV.U32 R8, RZ, RZ, R16 ;  /* 0x000000ffff087224 */ /* 0x000fe200078e0010 */
[----:B------:R-:W4:Y:S01]  /*77e0*/  S2R R24, SR_CTAID.Y ;  /* 0x0000000000187919 */ /* 0x000f220000002600 */
[----:B------:R-:W-:-:S04]  /*77f0*/  IMAD.MOV.U32 R9, RZ, RZ, R17 ;  /* 0x000000ffff097224 */ /* 0x000fc800078e0011 */
[----:B0-----:R-:W0:Y:S08]  /*7800*/  LDC R21, c[0x0][0x144] ;  /* 0x00005100ff157b82 */ /* 0x001e300000000800 */
[----:B------:R-:W0:Y:S08]  /*7810*/  LDC R0, c[0x0][0x630] ;  /* 0x00018c00ff007b82 */ /* 0x000e300000000800 */
[----:B------:R-:W0:Y:S01]  /*7820*/  LDC.64 R14, c[0x0][0x620] ;  /* 0x00018800ff0e7b82 */ /* 0x000e220000000a00 */
[----:B---3--:R-:W-:-:S04]  /*7830*/  ISETP.NE.U32.AND P0, PT, R10, RZ, PT ;  /* 0x000000ff0a00720c */ /* 0x008fc80003f05070 */
[----:B------:R-:W-:Y:S02]  /*7840*/  ISETP.NE.AND.EX P0, PT, R11, RZ, PT, P0 ;  /* 0x000000ff0b00720c */ /* 0x000fe40003f05300 */
[----:B--2---:R-:W-:-:S05]  /*7850*/  I2FP.F32.U32 R3, R12 ;  /* 0x0000000c00037245 */ /* 0x004fca0000201000 */
[----:B------:R-:W-:-:S04]  /*7860*/  FMUL R3, R3, UR4 ;  /* 0x0000000403037c20 */ /* 0x000fc80008400000 */
[----:B------:R2:W3:Y:S02]  /*7870*/  F2I.U32.TRUNC.NTZ R20, R3 ;  /* 0x0000000300147305 */ /* 0x0004e4000020f000 */
[----:B----4-:R-:W-:Y:S05]  /*7880*/  @!P0 BRA `(.L_x_65) ;  /* 0x0000000000288947 */ /* 0x010fea0003800000 */
[----:B--2---:R-:W2:Y:S02]  /*7890*/  LDC R3, c[0x0][0x634] ;  /* 0x00018d00ff037b82 */ /* 0x004ea40000000800 */
[----:B--2---:R-:W-:-:S05]  /*78a0*/  IADD3 R3, P0, R16, R3, RZ ;  /* 0x0000000310037210 */ /* 0x004fca0007f1e0ff */
        /* <DEDUP_REMOVED lines=8> */
.L_x_65:
[----:B------:R-:W4:Y:S01]  /*7930*/  LDC.64 R28, c[0x0][0x640] ;  /* 0x00019000ff1c7b82 */ /* 0x000f220000000a00 */
[-CC-:B0-----:R-:W-:Y:S01]  /*7940*/  SHF.R.U64 R125, R8, R0.reuse, R9.reuse ;  /* 0x00000000087d7219 */ /* 0x181fe20000001209 */
[----:B---3--:R-:W-:Y:S01]  /*7950*/  IMAD.MOV R20, RZ, RZ, -R20 ;  /* 0x000000ffff147224 */ /* 0x008fe200078e0a14 */
[----:B------:R-:W-:Y:S01]  /*7960*/  SHF.R.U32.HI R0, RZ, R0, R9 ;  /* 0x00000000ff007219 */ /* 0x000fe20000011609 */
[----:B------:R-:W-:Y:S01]  /*7970*/  ULDC UR4, c[0x0][0x154] ;  /* 0x0000550000047ab9 */ /* 0x000fe20000000800 */
[----:B--2---:R-:W-:Y:S01]  /*7980*/  IADD3 R3, P0, RZ, -R125, RZ ;  /* 0x8000007dff037210 */ /* 0x004fe20007f1e0ff */
[----:B------:R-:W-:Y:S02]  /*7990*/  IMAD R21, R21, R20, R12 ;  /* 0x0000001415157224 */ /* 0x000fe400078e020c */
[----:B------:R-:W0:Y:S01]  /*79a0*/  LDC R6, c[0x0][0x618] ;  /* 0x00018600ff067b82 */ /* 0x000e220000000800 */
[----:B------:R-:W-:Y:S02]  /*79b0*/  IMAD.MOV.U32 R7, RZ, RZ, 0x1 ;  /* 0x00000001ff077424 */ /* 0x000fe400078e00ff */
[----:B------:R-:W-:-:S04]  /*79c0*/  IMAD.X R5, RZ, RZ, ~R0, P0 ;  /* 0x000000ffff057224 */ /* 0x000fc800000e0e00 */
[-C--:B------:R-:W-:Y:S01]  /*79d0*/  IMAD R0, R5, R14.reuse, RZ ;  /* 0x0000000e05007224 */ /* 0x080fe200078e02ff */
[----:B------:R-:W2:Y:S01]  /*79e0*/  LDC R8, c[0x0][0x608] ;  /* 0x00018200ff087b82 */ /* 0x000ea20000000800 */
[----:B------:R-:W-:-:S04]  /*79f0*/  IMAD.WIDE.U32 R4, R3, R14, R16 ;  /* 0x0000000e03047225 */ /* 0x000fc800078e0010 */
[----:B------:R-:W-:Y:S01]  /*7a00*/  IMAD R3, R3, R15, R0 ;  /* 0x0000000f03037224 */ /* 0x000fe200078e0200 */
[----:B------:R-:W-:Y:S02]  /*7a10*/  I2FP.F32.U32 R0, R24 ;  /* 0x0000001800007245 */ /* 0x000fe40000201000 */
[----:B------:R-:W3:Y:S01]  /*7a20*/  LDC R26, c[0x0][0x658] ;  /* 0x00019600ff1a7b82 */ /* 0x000ee20000000800 */
[----:B------:R-:W-:Y:S01]  /*7a30*/  IMAD.IADD R3, R5, 0x1, R3 ;  /* 0x0000000105037824 */ /* 0x000fe200078e0203 */
[----:B----4-:R-:W-:Y:S01]  /*7a40*/  ISETP.NE.U32.AND P0, PT, R28, RZ, PT ;  /* 0x000000ff1c00720c */ /* 0x010fe20003f05070 */
[----:B------:R-:W-:Y:S01]  /*7a50*/  FMUL R0, R0, UR4 ;  /* 0x0000000400007c20 */ /* 0x000fe20008400000 */
[----:B------:R-:W-:Y:S02]  /*7a60*/  IMAD.MOV.U32 R5, RZ, RZ, -0x1 ;  /* 0xffffffffff057424 */ /* 0x000fe400078e00ff */
[----:B------:R-:W-:Y:S01]  /*7a70*/  ISETP.NE.AND.EX P0, PT, R29, RZ, PT, P0 ;  /* 0x000000ff1d00720c */ /* 0x000fe20003f05300 */
[----:B------:R4:W1:Y:S01]  /*7a80*/  F2I.U32.TRUNC.NTZ R13, R0 ;  /* 0x00000000000d7305 */ /* 0x000862000020f000 */
[----:B------:R-:W1:Y:S01]  /*7a90*/  LDC R15, c[0x0][0x148] ;  /* 0x00005200ff0f7b82 */ /* 0x000e620000000800 */
[----:B0-----:R-:W-:-:S02]  /*7aa0*/  SHF.R.U64 R12, R4, R6, R3 ;  /* 0x00000006040c7219 */ /* 0x001fc40000001203 */
[----:B------:R-:W-:-:S05]  /*7ab0*/  SHF.R.U32.HI R3, RZ, R6, R3 ;  /* 0x00000006ff037219 */ /* 0x000fca0000011603 */
[----:B------:R-:W0:Y:S01]  /*7ac0*/  LDC R20, c[0x0][0x600] ;  /* 0x00018000ff147b82 */ /* 0x000e220000000800 */
[-CC-:B--2---:R-:W-:Y:S02]  /*7ad0*/  SHF.R.U64 R10, R12, R8.reuse, R3.reuse ;  /* 0x000000080c0a7219 */ /* 0x184fe40000001203 */
[----:B------:R-:W-:-:S05]  /*7ae0*/  SHF.R.U32.HI R3, RZ, R8, R3 ;  /* 0x00000008ff037219 */ /* 0x000fca0000011603 */
[----:B------:R-:W2:Y:S01]  /*7af0*/  LDC R27, c[0x0][0x648] ;  /* 0x00019200ff1b7b82 */ /* 0x000ea20000000800 */
[-C--:B---3--:R-:W-:Y:S02]  /*7b00*/  SHF.L.U32 R4, R5, R26.reuse, RZ ;  /* 0x0000001a05047219 */ /* 0x088fe400000006ff */
[-CC-:B------:R-:W-:Y:S02]  /*7b10*/  SHF.R.U64 R14, R10, R26.reuse, R3.reuse ;  /* 0x0000001a0a0e7219 */ /* 0x180fe40000001203 */
[----:B------:R-:W-:Y:S02]  /*7b20*/  SHF.R.U32.HI R5, RZ, R26, R3 ;  /* 0x0000001aff057219 */ /* 0x000fe40000011603 */
[----:B------:R-:W-:Y:S01]  /*7b30*/  LOP3.LUT R25, RZ, R4, RZ, 0x33, !PT ;  /* 0x00000004ff197212 */ /* 0x000fe200078e33ff */
[----:B------:R-:W3:Y:S01]  /*7b40*/  LDC R30, c[0x0][0x638] ;  /* 0x00018e00ff1e7b82 */ /* 0x000ee20000000800 */
[----:B------:R-:W-:Y:S01]  /*7b50*/  SHF.L.U32 R26, R7, R26, RZ ;  /* 0x0000001a071a7219 */ /* 0x000fe200000006ff */
[----:B------:R-:W-:-:S06]  /*7b60*/  IMAD.MOV.U32 R4, RZ, RZ, R14 ;  /* 0x000000ffff047224 */ /* 0x000fcc00078e000e */
[----:B------:R-:W0:Y:S01]  /*7b70*/  LDC R31, c[0x0][0x610] ;  /* 0x00018400ff1f7b82 */ /* 0x000e220000000800 */
[----:B----4-:R-:W-:Y:S05]  /*7b80*/  @!P0 BRA `(.L_x_66) ;  /* 0x0000000000288947 */ /* 0x010fea0003800000 */
[----:B------:R-:W4:Y:S02]  /*7b90*/  LDC R3, c[0x0][0x64c] ;  /* 0x00019300ff037b82 */ /* 0x000f240000000800 */
[----:B----4-:R-:W-:-:S05]  /*7ba0*/  IADD3 R3, P0, R14, R3, RZ ;  /* 0x000000030e037210 */ /* 0x010fca0007f1e0ff */
        /* <DEDUP_REMOVED lines=8> */
.L_x_66:
[----:B------:R-:W-:Y:S01]  /*7c30*/  ISETP.NE.AND P0, PT, R2, 0x1, PT ;  /* 0x000000010200780c */ /* 0x000fe20003f05270 */
[----:B0-----:R-:W-:Y:S01]  /*7c40*/  VIADD R7, R20, 0xffffffff ;  /* 0xffffffff14077836 */ /* 0x001fe20000000000 */
[----:B--2---:R-:W-:Y:S01]  /*7c50*/  SHF.R.U64 R0, R4, R27, R5 ;  /* 0x0000001b04007219 */ /* 0x004fe20000001205 */
[----:B-1----:R-:W-:Y:S01]  /*7c60*/  IMAD.MOV R13, RZ, RZ, -R13 ;  /* 0x000000ffff0d7224 */ /* 0x002fe200078e0a0d */
[----:B------:R-:W-:Y:S01]  /*7c70*/  LOP3.LUT R5, R10, R25, RZ, 0xc0, !PT ;  /* 0x000000190a057212 */ /* 0x000fe200078ec0ff */
[----:B------:R-:W-:Y:S01]  /*7c80*/  IMAD.MOV.U32 R4, RZ, RZ, 0x1 ;  /* 0x00000001ff047424 */ /* 0x000fe200078e00ff */
[----:B------:R-:W-:Y:S01]  /*7c90*/  LOP3.LUT R12, R12, R7, RZ, 0xc0, !PT ;  /* 0x000000070c0c7212 */ /* 0x000fe200078ec0ff */
[----:B------:R-:W-:Y:S02]  /*7ca0*/  IMAD.MOV R3, RZ, RZ, -R0 ;  /* 0x000000ffff037224 */ /* 0x000fe400078e0a00 */
[----:B------:R-:W-:Y:S02]  /*7cb0*/  IMAD R0, R26, R0, R5 ;  /* 0x000000001a007224 */ /* 0x000fe400078e0205 */
[----:B---3--:R-:W-:-:S02]  /*7cc0*/  IMAD R3, R3, R30, R14 ;  /* 0x0000001e03037224 */ /* 0x008fc400078e020e */
[----:B------:R-:W-:Y:S02]  /*7cd0*/  @P0 IMAD R21, R15, R13, R24 ;  /* 0x0000000d0f150224 */ /* 0x000fe400078e0218 */
[----:B------:R-:W-:Y:S01]  /*7ce0*/  IMAD R5, R3, R20, R12 ;  /* 0x0000001403057224 */ /* 0x000fe200078e020c */
[----:B------:R-:W-:Y:S01]  /*7cf0*/  PRMT R3, R4, 0x7610, R3 ;  /* 0x0000761004037816 */ /* 0x000fe20000000003 */
[----:B------:R-:W-:-:S05]  /*7d00*/  IMAD R0, R0, R31, R21 ;  /* 0x0000001f00007224 */ /* 0x000fca00078e0215 */
[----:B------:R-:W-:Y:S02]  /*7d10*/  SEL R127, R5, R0, !P0 ;  /* 0x00000000057f7207 */ /* 0x000fe40004000000 */
[----:B------:R-:W-:-:S07]  /*7d20*/  SEL R0, R0, R5, !P0 ;  /* 0x0000000500007207 */ /* 0x000fce0004000000 */
.L_x_64:
[----:B------:R-:W-:Y:S01]  /*7d30*/  LOP3.LUT P0, RZ, R3, 0xff, RZ, 0xc0, !PT ;  /* 0x000000ff03ff7812 */ /* 0x000fe2000780c0ff */
[----:B------:R-:W-:-:S12]  /*7d40*/  IMAD.MOV.U32 R126, RZ, RZ, R0 ;  /* 0x000000ffff7e7224 */ /* 0x000fd800078e0000 */
[----:B------:R-:W-:Y:S05]  /*7d50*/  @P0 BRA `(.L_x_67) ;  /* 0xffffff9000d40947 */ /* 0x000fea000383ffff */
[----:B------:R-:W-:Y:S05]  /*7d60*/  EXIT ;  /* 0x000000000000794d */ /* 0x000fea0003800000 */
.L_x_4:
[----:B0-----:R-:W-:Y:S01]  /*7d70*/  ULDC.64 UR4, c[0x0][0x650] ;  /* 0x0001940000047ab9 */ /* 0x001fe20000000a00 */
        /* <DEDUP_REMOVED lines=25> */
.L_x_69:
[--C-:B------:R-:W-:Y:S01]  /*7f10*/  SHF.R.U64 R12, R10, R14, R11.reuse ;  /* 0x0000000e0a0c7219 */ /* 0x100fe2000000120b */
[----:B------:R-:W0:Y:S01]  /*7f20*/  LDC R22, c[0x0][0x618] ;  /* 0x00018600ff167b82 */ /* 0x000e220000000800 */
[----:B------:R-:W-:Y:S01]  /*7f30*/  I2FP.F32.U32 R6, R4 ;  /* 0x0000000400067245 */ /* 0x000fe20000201000 */
[----:B------:R-:W-:Y:S01]  /*7f40*/  ULDC UR4, c[0x0][0x150] ;  /* 0x0000540000047ab9 */ /* 0x000fe20000000800 */
[----:B------:R-:W-:Y:S02]  /*7f50*/  SHF.R.U32.HI R5, RZ, R14, R11 ;  /* 0x0000000eff057219 */ /* 0x000fe4000001160b */
[----:B------:R-:W-:Y:S01]  /*7f60*/  IADD3 R9, P0, RZ, -R12, RZ ;  /* 0x8000000cff097210 */ /* 0x000fe20007f1e0ff */
[----:B------:R-:W-:Y:S01]  /*7f70*/  FMUL R11, R6, UR4 ;  /* 0x00000004060b7c20 */ /* 0x000fe20008400000 */
[----:B------:R-:W-:Y:S01]  /*7f80*/  ULDC UR4, c[0x0][0x154] ;  /* 0x0000550000047ab9 */ /* 0x000fe20000000800 */
[----:B------:R-:W1:Y:S02]  /*7f90*/  LDC.64 R24, c[0x0][0x640] ;  /* 0x00019000ff187b82 */ /* 0x000e640000000a00 */
[----:B------:R-:W-:-:S02]  /*7fa0*/  IMAD.X R5, RZ, RZ, ~R5, P0 ;  /* 0x000000ffff057224 */ /* 0x000fc400000e0e05 */
[----:B------:R-:W2:Y:S01]  /*7fb0*/  F2I.U32.TRUNC.NTZ R11, R11 ;  /* 0x0000000b000b7305 */ /* 0x000ea2000020f000 */
[----:B------:R-:W-:-:S03]  /*7fc0*/  IMAD.WIDE.U32 R6, R9, R20, R16 ;  /* 0x0000001409067225 */ /* 0x000fc600078e0010 */
[----:B------:R-:W3:Y:S01]  /*7fd0*/  LDC R13, c[0x0][0x144] ;  /* 0x00005100ff0d7b82 */ /* 0x000ee20000000800 */
[----:B------:R-:W-:-:S04]  /*7fe0*/  IMAD R8, R5, R20, RZ ;  /* 0x0000001405087224 */ /* 0x000fc800078e02ff */
[----:B------:R-:W-:Y:S02]  /*7ff0*/  IMAD R5, R9, R21, R8 ;  /* 0x0000001509057224 */ /* 0x000fe400078e0208 */
[----:B------:R-:W-:Y:S01]  /*8000*/  IMAD.MOV.U32 R8, RZ, RZ, -0x1 ;  /* 0xffffffffff087424 */ /* 0x000fe200078e00ff */
[----:B------:R-:W4:Y:S01]  /*8010*/  LDC R14, c[0x0][0x608] ;  /* 0x00018200ff0e7b82 */ /* 0x000f220000000800 */
[----:B------:R-:W-:Y:S01]  /*8020*/  IMAD.IADD R5, R7, 0x1, R5 ;  /* 0x0000000107057824 */ /* 0x000fe200078e0205 */
[----:B------:R-:W-:-:S04]  /*8030*/  I2FP.F32.U32 R7, R3 ;  /* 0x0000000300077245 */ /* 0x000fc80000201000 */
[-C--:B0-----:R-:W-:Y:S01]  /*8040*/  SHF.R.U64 R10, R6, R22.reuse, R5 ;  /* 0x00000016060a7219 */ /* 0x081fe20000001205 */
[----:B--2---:R-:W-:Y:S01]  /*8050*/  IMAD.MOV R6, RZ, RZ, -R11 ;  /* 0x000000ffff067224 */ /* 0x004fe200078e0a0b */
[----:B------:R-:W0:Y:S01]  /*8060*/  LDC R9, c[0x0][0x658] ;  /* 0x00019600ff097b82 */ /* 0x000e220000000800 */
[----:B-1----:R-:W-:Y:S01]  /*8070*/  ISETP.NE.U32.AND P0, PT, R24, RZ, PT ;  /* 0x000000ff1800720c */ /* 0x002fe20003f05070 */
[----:B------:R-:W-:Y:S01]  /*8080*/  FMUL R7, R7, UR4 ;  /* 0x0000000407077c20 */ /* 0x000fe20008400000 */
[----:B------:R-:W-:Y:S02]  /*8090*/  SHF.R.U32.HI R5, RZ, R22, R5 ;  /* 0x00000016ff057219 */ /* 0x000fe40000011605 */
[----:B------:R-:W-:-:S03]  /*80a0*/  ISETP.NE.AND.EX P0, PT, R25, RZ, PT, P0 ;  /* 0x000000ff1900720c */ /* 0x000fc60003f05300 */
[----:B------:R-:W1:Y:S01]  /*80b0*/  LDC R20, c[0x0][0x148] ;  /* 0x00005200ff147b82 */ /* 0x000e620000000800 */
[----:B---3--:R-:W-:Y:S02]  /*80c0*/  IMAD R23, R13, R6, R4 ;  /* 0x000000060d177224 */ /* 0x008fe400078e0204 */
[----:B------:R-:W-:-:S05]  /*80d0*/  IMAD.MOV.U32 R6, RZ, RZ, 0x1 ;  /* 0x00000001ff067424 */ /* 0x000fca00078e00ff */
[----:B------:R-:W2:Y:S01]  /*80e0*/  LDC R21, c[0x0][0x600] ;  /* 0x00018000ff157b82 */ /* 0x000ea20000000800 */
[-CC-:B----4-:R-:W-:Y:S02]  /*80f0*/  SHF.R.U64 R13, R10, R14.reuse, R5.reuse ;  /* 0x0000000e0a0d7219 */ /* 0x190fe40000001205 */
[----:B------:R-:W-:Y:S02]  /*8100*/  SHF.R.U32.HI R4, RZ, R14, R5 ;  /* 0x0000000eff047219 */ /* 0x000fe40000011605 */
[----:B------:R3:W4:Y:S03]  /*8110*/  F2I.U32.TRUNC.NTZ R14, R7 ;  /* 0x00000007000e7305 */ /* 0x000726000020f000 */
[----:B------:R-:W1:Y:S01]  /*8120*/  LDC R26, c[0x0][0x648] ;  /* 0x00019200ff1a7b82 */ /* 0x000e620000000800 */
[-C--:B0-----:R-:W-:Y:S02]  /*8130*/  SHF.R.U64 R15, R13, R9.reuse, R4 ;  /* 0x000000090d0f7219 */ /* 0x081fe40000001204 */
[----:B------:R-:W-:-:S02]  /*8140*/  SHF.L.U32 R8, R8, R9, RZ ;  /* 0x0000000908087219 */ /* 0x000fc400000006ff */
[-C--:B------:R-:W-:Y:S01]  /*8150*/  SHF.R.U32.HI R5, RZ, R9.reuse, R4 ;  /* 0x00000009ff057219 */ /* 0x080fe20000011604 */
[----:B------:R-:W-:Y:S01]  /*8160*/  IMAD.MOV.U32 R4, RZ, RZ, R15 ;  /* 0x000000ffff047224 */ /* 0x000fe200078e000f */
[----:B------:R-:W-:Y:S01]  /*8170*/  SHF.L.U32 R22, R6, R9, RZ ;  /* 0x0000000906167219 */ /* 0x000fe200000006ff */
[----:B------:R-:W0:Y:S01]  /*8180*/  LDC R27, c[0x0][0x638] ;  /* 0x00018e00ff1b7b82 */ /* 0x000e220000000800 */
[----:B------:R-:W-:-:S07]  /*8190*/  LOP3.LUT R28, RZ, R8, RZ, 0x33, !PT ;  /* 0x00000008ff1c7212 */ /* 0x000fce00078e33ff */
        /* <DEDUP_REMOVED lines=12> */
.L_x_70:
[----:B------:R-:W-:Y:S01]  /*8260*/  ISETP.NE.AND P0, PT, R2, 0x1, PT ;  /* 0x000000010200780c */ /* 0x000fe20003f05270 */
[----:B--2---:R-:W-:Y:S01]  /*8270*/  VIADD R7, R21, 0xffffffff ;  /* 0xffffffff15077836 */ /* 0x004fe20000000000 */
[----:B-1----:R-:W-:Y:S01]  /*8280*/  SHF.R.U64 R5, R4, R26, R5 ;  /* 0x0000001a04057219 */ /* 0x002fe20000001205 */
[----:B------:R-:W-:Y:S01]  /*8290*/  IMAD.MOV R14, RZ, RZ, -R14 ;  /* 0x000000ffff0e7224 */ /* 0x000fe200078e0a0e */
[----:B------:R-:W-:Y:S01]  /*82a0*/  LOP3.LUT R4, R13, R28, RZ, 0xc0, !PT ;  /* 0x0000001c0d047212 */ /* 0x000fe200078ec0ff */
[----:B------:R-:W-:Y:S01]  /*82b0*/  IMAD.MOV.U32 R8, RZ, RZ, R12 ;  /* 0x000000ffff087224 */ /* 0x000fe200078e000c */
[----:B------:R-:W-:Y:S01]  /*82c0*/  LOP3.LUT R10, R10, R7, RZ, 0xc0, !PT ;  /* 0x000000070a0a7212 */ /* 0x000fe200078ec0ff */
[----:B------:R-:W-:Y:S02]  /*82d0*/  IMAD.MOV R6, RZ, RZ, -R5 ;  /* 0x000000ffff067224 */ /* 0x000fe400078e0a05 */
[----:B------:R-:W-:-:S04]  /*82e0*/  IMAD R4, R22, R5, R4 ;  /* 0x0000000516047224 */ /* 0x000fc800078e0204 */
[----:B------:R-:W-:Y:S02]  /*82f0*/  @P0 IMAD R23, R20, R14, R3 ;  /* 0x0000000e14170224 */ /* 0x000fe400078e0203 */
[----:B0-----:R-:W-:Y:S02]  /*8300*/  IMAD R3, R6, R27, R15 ;  /* 0x0000001b06037224 */ /* 0x001fe400078e020f */
[----:B------:R-:W-:Y:S02]  /*8310*/  IMAD R7, R4, R29, R23 ;  /* 0x0000001d04077224 */ /* 0x000fe400078e0217 */
[----:B------:R-:W-:Y:S02]  /*8320*/  IMAD R4, R3, R21, R10 ;  /* 0x0000001503047224 */ /* 0x000fe400078e020a */
[----:B------:R-:W-:-:S03]  /*8330*/  IMAD.MOV.U32 R6, RZ, RZ, 0x1 ;  /* 0x00000001ff067424 */ /* 0x000fc600078e00ff */
[----:B------:R-:W-:Y:S02]  /*8340*/  SEL R9, R4, R7, !P0 ;  /* 0x0000000704097207 */ /* 0x000fe40004000000 */
[----:B------:R-:W-:-:S07]  /*8350*/  SEL R7, R7, R4, !P0 ;  /* 0x0000000407077207 */ /* 0x000fce0004000000 */
.L_x_68:
[----:B------:R-:W-:-:S08]  /*8360*/  NOP ;  /* 0x0000000000007918 */ /* 0x000fd00000000000 */
[----:B------:R-:W0:-:S00]  /*8370*/  USETMAXREG.DEALLOC.CTAPOOL 0x28 ;  /* 0x00000028000079c8 */ /* 0x000e0000080e0500 */
[----:B0-----:R-:W-:-:S13]  /*8380*/  ISETP.NE.AND P0, PT, R0, RZ, PT ;  /* 0x000000ff0000720c */ /* 0x001fda0003f05270 */
[----:B------:R-:W-:Y:S05]  /*8390*/  @P0 EXIT ;  /* 0x000000000000094d */ /* 0x000fea0003800000 */
[----:B------:R-:W-:Y:S01]  /*83a0*/  LOP3.LUT P0, RZ, R6, 0xff, RZ, 0xc0, !PT ;  /* 0x000000ff06ff7812 */ /* 0x000fe2000780c0ff */
[----:B------:R-:W-:Y:S02]  /*83b0*/  IMAD.MOV.U32 R0, RZ, RZ, 0x1 ;  /* 0x00000001ff007424 */ /* 0x000fe400078e00ff */
[----:B------:R-:W-:-:S10]  /*83c0*/  IMAD.MOV.U32 R12, RZ, RZ, RZ ;  /* 0x000000ffff0c7224 */ /* 0x000fd400078e00ff */
[----:B------:R-:W-:Y:S05]  /*83d0*/  @!P0 BRA `(.L_x_71) ;  /* 0x0000000c00308947 */ /* 0x000fea0003800000 */
[----:B------:R-:W0:Y:S01]  /*83e0*/  LDC R0, c[0x0][0x28c] ;  /* 0x0000a300ff007b82 */ /* 0x000e220000000800 */
[----:B------:R-:W-:Y:S01]  /*83f0*/  ULDC UR5, c[0x0][0x600] ;  /* 0x0001800000057ab9 */ /* 0x000fe20000000800 */
[----:B------:R-:W-:Y:S01]  /*8400*/  ULDC UR4, c[0x0][0xc] ;  /* 0x0000030000047ab9 */ /* 0x000fe20000000800 */
[----:B------:R-:W-:Y:S01]  /*8410*/  UIADD3 UR16, UR5, -0x1, URZ ;  /* 0xffffffff05107890 */ /* 0x000fe2000fffe03f */
[C---:B------:R-:W-:Y:S01]  /*8420*/  LOP3.LUT P2, RZ, R18.reuse, 0x7f, RZ, 0xc0, !PT ;  /* 0x0000007f12ff7812 */ /* 0x040fe2000784c0ff */
[----:B------:R-:W-:Y:S01]  /*8430*/  ULDC UR6, c[0x0][0x658] ;  /* 0x0001960000067ab9 */ /* 0x000fe20000000800 */
[----:B------:R-:W-:Y:S01]  /*8440*/  ULDC UR5, c[0x0][0x10] ;  /* 0x0000040000057ab9 */ /* 0x000fe20000000800 */
[----:B------:R-:W-:Y:S01]  /*8450*/  UMOV UR7, 0xffffffff ;  /* 0xffffffff00077882 */ /* 0x000fe20000000000 */
[----:B------:R-:W-:Y:S01]  /*8460*/  UMOV UR8, 0x1 ;  /* 0x0000000100087882 */ /* 0x000fe20000000000 */
[----:B------:R-:W-:Y:S01]  /*8470*/  UIMAD.WIDE.U32 UR4, UR4, UR5, URZ ;  /* 0x00000005040472a5 */ /* 0x000fe2000f8e003f */
[----:B------:R-:W-:Y:S01]  /*8480*/  LOP3.LUT P0, RZ, R18, 0x1f, RZ, 0xc0, !PT ;  /* 0x0000001f12ff7812 */ /* 0x000fe2000780c0ff */
[----:B------:R-:W-:Y:S01]  /*8490*/  USHF.L.U32 UR7, UR7, UR6, URZ ;  /* 0x0000000607077299 */ /* 0x000fe2000800063f */
[----:B------:R-:W-:Y:S01]  /*84a0*/  BSSY B0, `(.L_x_71) ;  /* 0x00000bf000007945 */ /* 0x000fe20003800000 */
[----:B------:R-:W-:Y:S01]  /*84b0*/  USHF.L.U32 UR18, UR8, UR6, URZ ;  /* 0x0000000608127299 */ /* 0x000fe2000800063f */
[----:B------:R-:W-:Y:S01]  /*84c0*/  IMAD.MOV.U32 R13, RZ, RZ, 0x1 ;  /* 0x00000001ff0d7424 */ /* 0x000fe200078e00ff */
[----:B------:R-:W-:Y:S01]  /*84d0*/  LOP3.LUT R11, R19, 0x2, RZ, 0xfc, !PT ;  /* 0x00000002130b7812 */ /* 0x000fe200078efcff */
[----:B------:R-:W-:Y:S01]  /*84e0*/  ULDC UR6, c[0x0][0x14] ;  /* 0x0000050000067ab9 */ /* 0x000fe20000000800 */
[----:B------:R-:W-:Y:S01]  /*84f0*/  PLOP3.LUT P0, PT, P0, P2, PT, 0x8a, 0x0 ;  /* 0x000000000000781c */ /* 0x000fe20000705172 */
[----:B------:R-:W-:Y:S01]  /*8500*/  UIMAD.WIDE.U32 UR20, UR4, UR6, URZ ;  /* 0x00000006041472a5 */ /* 0x000fe2000f8e003f */
[----:B------:R-:W-:Y:S01]  /*8510*/  IMAD.MOV.U32 R12, RZ, RZ, RZ ;  /* 0x000000ffff0c7224 */ /* 0x000fe200078e00ff */
[----:B------:R-:W-:-:S02]  /*8520*/  UIMAD UR13, UR5, UR6, URZ ;  /* 0x00000006050d72a4 */ /* 0x000fc4000f8e023f */
[----:B------:R-:W-:Y:S01]  /*8530*/  ULOP3.LUT UR17, URZ, UR7, URZ, 0x33, !UPT ;  /* 0x000000073f117292 */ /* 0x000fe2000f8e333f */
[----:B0-----:R-:W-:Y:S01]  /*8540*/  VIADD R0, R0, 0x1f ;  /* 0x0000001f00007836 */ /* 0x001fe20000000000 */
[----:B------:R-:W-:Y:S01]  /*8550*/  UIADD3 UR13, UR21, UR13, URZ ;  /* 0x0000000d150d7290 */ /* 0x000fe2000fffe03f */
[----:B------:R-:W-:-:S03]  /*8560*/  ULDC.64 UR22, c[0x0][0x198] ;  /* 0x0000660000167ab9 */ /* 0x000fc60000000a00 */
[----:B------:R-:W-:-:S04]  /*8570*/  SHF.R.S32.HI R3, RZ, 0x1f, R0 ;  /* 0x0000001fff037819 */ /* 0x000fc80000011400 */
[----:B------:R-:W-:Y:S01]  /*8580*/  LEA.HI R3, R3, R0, RZ, 0x5 ;  /* 0x0000000003037211 */ /* 0x000fe200078f28ff */
[----:B------:R-:W-:-:S03]  /*8590*/  IMAD.MOV.U32 R0, RZ, RZ, 0x1 ;  /* 0x00000001ff007424 */ /* 0x000fc600078e00ff */
[----:B------:R-:W-:-:S05]  /*85a0*/  SHF.R.S32.HI R3, RZ, 0x5, R3 ;  /* 0x00000005ff037819 */ /* 0x000fca0000011403 */
[----:B------:R-:W-:-:S07]  /*85b0*/  VIADD R10, R3, 0x1 ;  /* 0x00000001030a7836 */ /* 0x000fce0000000000 */
.L_x_83:
[----:B------:R-:W-:-:S03]  /*85c0*/  UMOV UR4, 0xffffffff ;  /* 0xffffffff00047882 */ /* 0x000fc60000000000 */
[----:B------:R-:W-:Y:S05]  /*85d0*/  BRA.DIV UR4, `(.L_x_72) ;  /* 0x0000001204bc7947 */ /* 0x000fea000b800000 */
[----:B------:R-:W-:-:S13]  /*85e0*/  ELECT P6, URZ, PT ;  /* 0x00000000003f782f */ /* 0x000fda00038c0000 */
.L_x_102:
[----:B------:R-:W0:Y:S01]  /*85f0*/  LDC R4, c[0x0][0x28c] ;  /* 0x0000a300ff047b82 */ /* 0x000e220000000800 */
[----:B------:R-:W-:Y:S01]  /*8600*/  BSSY B1, `(.L_x_73) ;  /* 0x0000037000017945 */ /* 0x000fe20003800000 */
[----:B0-----:R-:W-:-:S13]  /*8610*/  ISETP.LT.OR P6, PT, R4, 0x1, !P6 ;  /* 0x000000010400780c */ /* 0x001fda00077c1670 */
[----:B------:R-:W-:Y:S05]  /*8620*/  @P6 BRA `(.L_x_74) ;  /* 0x0000000000d06947 */ /* 0x000fea0003800000 */
[----:B------:R-:W-:Y:S02]  /*8630*/  IMAD R15, R9, 0x30, RZ ;  /* 0x00000030090f7824 */ /* 0x000fe400078e02ff */
[----:B------:R-:W-:Y:S02]  /*8640*/  IMAD.SHL.U32 R18, R7, 0x200, RZ ;  /* 0x0000020007127824 */ /* 0x000fe400078e00ff */
[----:B------:R-:W-:Y:S02]  /*8650*/  IMAD.MOV.U32 R20, RZ, RZ, RZ ;  /* 0x000000ffff147224 */ /* 0x000fe400078e00ff */
[----:B------:R-:W-:Y:S02]  /*8660*/  IMAD.MOV.U32 R4, RZ, RZ, R10 ;  /* 0x000000ffff047224 */ /* 0x000fe400078e000a */
[----:B------:R-:W-:Y:S02]  /*8670*/  IMAD.MOV.U32 R5, RZ, RZ, R0 ;  /* 0x000000ffff057224 */ /* 0x000fe400078e0000 */
[----:B------:R-:W-:-:S07]  /*8680*/  IMAD.MOV.U32 R6, RZ, RZ, R12 ;  /* 0x000000ffff067224 */ /* 0x000fce00078e000c */
.L_x_78:
[----:B------:R-:W0:Y:S01]  /*8690*/  S2R R14, SR_CgaCtaId ;  /* 0x00000000000e7919 */ /* 0x000e220000008800 */
[----:B------:R-:W-:Y:S01]  /*86a0*/  MOV R7, 0x400 ;  /* 0x0000040000077802 */ /* 0x000fe20000000f00 */
[----:B------:R-:W1:Y:S03]  /*86b0*/  @!P2 LDC R9, c[0x0][0x500] ;  /* 0x00014000ff09ab82 */ /* 0x000e660000000800 */
[----:B0-----:R-:W-:Y:S02]  /*86c0*/  LEA R21, R14, R7, 0x18 ;  /* 0x000000070e157211 */ /* 0x001fe400078ec0ff */
[----:B------:R-:W-:-:S03]  /*86d0*/  SHF.L.U32 R7, R5, 0x1f, RZ ;  /* 0x0000001f05077819 */ /* 0x000fc600000006ff */
[----:B------:R-:W-:-:S04]  /*86e0*/  IMAD R14, R6, 0x8, R21 ;  /* 0x00000008060e7824 */ /* 0x000fc800078e0215 */
[----:B------:R-:W0:Y:S02]  /*86f0*/  SYNCS.PHASECHK.TRANS64.TRYWAIT P1, [R14+URZ+0x60], R7 ;  /* 0x000060070e0075a7 */ /* 0x000e24000802017f */
[----:B01----:R-:W-:Y:S05]  /*8700*/  @!P1 BRA `(.L_x_75) ;  /* 0x0000001000909947 */ /* 0x003fea0003800000 */
.L_x_103:
[----:B0-----:R-:W-:Y:S01]  /*8710*/  PRMT R7, R11, 0x9910, RZ ;  /* 0x000099100b077816 */ /* 0x001fe200000000ff */
[----:B------:R0:W-:Y:S03]  /*8720*/  @!P2 SYNCS.ARRIVE.TRANS64 RZ, [R14+URZ], R9 ;  /* 0x000000090effa9a7 */ /* 0x0001e6000800003f */
[----:B------:R-:W-:-:S13]  /*8730*/  ISETP.NE.AND P1, PT, R7, 0x2, PT ;  /* 0x000000020700780c */ /* 0x000fda0003f25270 */
[----:B0-----:R-:W-:Y:S05]  /*8740*/  @P1 BRA `(.L_x_76) ;  /* 0x0000000000041947 */ /* 0x001fea0003800000 */
[----:B------:R-:W-:Y:S01]  /*8750*/  BPT.TRAP 0x1 ;  /* 0x000000040000795c */ /* 0x000fe20000300000 */
.L_x_76:
[----:B------:R-:W-:Y:S05]  /*8760*/  @P0 BRA `(.L_x_77) ;  /* 0x0000000000040947 */ /* 0x000fea0003800000 */
[----:B------:R-:W-:Y:S01]  /*8770*/  BPT.TRAP 0x1 ;  /* 0x000000040000795c */ /* 0x000fe20000300000 */
.L_x_77:
[--C-:B------:R-:W-:Y:S01]  /*8780*/  IMAD R7, R6, 0x4000, R21.reuse ;  /* 0x0000400006077824 */ /* 0x100fe200078e0215 */
[----:B------:R-:W-:Y:S01]  /*8790*/  R2UR UR9, R14 ;  /* 0x000000000e0972ca */ /* 0x000fe200000e0000 */
[----:B------:R-:W-:Y:S01]  /*87a0*/  IMAD R21, R6, 0x600, R21 ;  /* 0x0000060006157824 */ /* 0x000fe200078e0215 */
[----:B------:R-:W-:Y:S01]  /*87b0*/  UIADD3 UR4, UP0, UR22, 0xf0, URZ ;  /* 0x000000f016047890 */ /* 0x000fe2000ff1e03f */
[----:B------:R-:W-:Y:S01]  /*87c0*/  VIADD R4, R4, 0xffffffff ;  /* 0xffffffff04047836 */ /* 0x000fe20000000000 */
[----:B------:R-:W-:Y:S01]  /*87d0*/  R2UR UR5, R7 ;  /* 0x00000000070572ca */ /* 0x000fe200000e0000 */
[----:B------:R-:W-:Y:S01]  /*87e0*/  UIADD3 UR24, UP1, UR22, 0x1f0, URZ ;  /* 0x000001f016187890 */ /* 0x000fe2000ff3e03f */
[----:B------:R-:W-:Y:S01]  /*87f0*/  R2UR UR8, R21 ;  /* 0x00000000150872ca */ /* 0x000fe200000e0000 */
[----:B------:R-:W-:Y:S01]  /*8800*/  VIADD R6, R6, 0x1 ;  /* 0x0000000106067836 */ /* 0x000fe20000000000 */
[----:B------:R-:W-:Y:S01]  /*8810*/  R2UR UR11, R18 ;  /* 0x00000000120b72ca */ /* 0x000fe200000e0000 */
[----:B------:R-:W-:Y:S01]  /*8820*/  UIADD3.X UR25, URZ, UR23, URZ, UP1, !UPT ;  /* 0x000000173f197290 */ /* 0x000fe20008ffe43f */
[----:B------:R-:W-:Y:S01]  /*8830*/  R2UR UR10, R20 ;  /* 0x00000000140a72ca */ /* 0x000fe200000e0000 */
[----:B------:R-:W-:Y:S01]  /*8840*/  UMOV UR6, 0x0 ;  /* 0x0000000000067882 */ /* 0x000fe20000000000 */
[----:B------:R-:W-:Y:S01]  /*8850*/  R2UR UR12, R8 ;  /* 0x00000000080c72ca */ /* 0x000fe200000e0000 */
[----:B------:R-:W-:Y:S01]  /*8860*/  UMOV UR7, 0x10000000 ;  /* 0x1000000000077882 */ /* 0x000fe20000000000 */
[----:B------:R-:W-:Y:S01]  /*8870*/  R2UR UR19, R15 ;  /* 0x000000000f1372ca */ /* 0x000fe200000e0000 */
[----:B------:R-:W-:Y:S01]  /*8880*/  VIADD R20, R20, 0x20 ;  /* 0x0000002014147836 */ /* 0x000fe20000000000 */
[----:B------:R-:W-:Y:S01]  /*8890*/  ISETP.GT.AND P3, PT, R4, 0x1, PT ;  /* 0x000000010400780c */ /* 0x000fe20003f64270 */
[----:B------:R-:W-:Y:S01]  /*88a0*/  UIADD3 UR14, UR5, 0x180, URZ ;  /* 0x00000180050e7890 */ /* 0x000fe2000fffe03f */
[----:B------:R-:W-:Y:S01]  /*88b0*/  ISETP.NE.AND P1, PT, R6, 0xc, PT ;  /* 0x0000000c0600780c */ /* 0x000fe20003f25270 */
[----:B------:R-:W-:-:S02]  /*88c0*/  UIADD3.X UR5, URZ, UR23, URZ, UP0, !UPT ;  /* 0x000000173f057290 */ /* 0x000fc400087fe43f */
[----:B------:R-:W-:Y:S01]  /*88d0*/  UIADD3 UR15, UR8, 0x30180, URZ ;  /* 0x00030180080f7890 */ /* 0x000fe2000fffe03f */
[----:B------:R-:W-:Y:S02]  /*88e0*/  SEL R14, RZ, 0x1, P1 ;  /* 0x00000001ff0e7807 */ /* 0x000fe40000800000 */
[----:B------:R-:W-:Y:S01]  /*88f0*/  UMOV UR8, UR14 ;  /* 0x0000000e00087c82 */ /* 0x000fe20008000000 */
[----:B------:R-:W-:Y:S02]  /*8900*/  SEL R6, R6, RZ, P1 ;  /* 0x000000ff06067207 */ /* 0x000fe40000800000 */
[----:B------:R-:W-:Y:S01]  /*8910*/  LOP3.LUT R5, R5, R14, RZ, 0x3c, !PT ;  /* 0x0000000e05057212 */ /* 0x000fe200078e3cff */
[----:B------:R0:W-:Y:S02]  /*8920*/  UTMALDG.3D [UR8], [UR4], desc[UR6] ;  /* 0x00000608040075b4 */ /* 0x0001e40008011000 */
[----:B0-----:R-:W-:Y:S01]  /*8930*/  UMOV UR8, UR15 ;  /* 0x0000000f00087c82 */ /* 0x001fe20008000000 */
[----:B------:R-:W-:-:S02]  /*8940*/  UMOV UR11, UR19 ;  /* 0x00000013000b7c82 */ /* 0x000fc40008000000 */
[----:B------:R0:W-:Y:S02]  /*8950*/  UTMALDG.3D [UR8], [UR24], desc[UR6] ;  /* 0x00000608180075b4 */ /* 0x0001e40008011000 */
[----:B0-----:R-:W-:Y:S05]  /*8960*/  @P3 BRA `(.L_x_78) ;  /* 0xfffffffc00483947 */ /* 0x001fea000383ffff */
.L_x_74:
[----:B------:R-:W-:Y:S05]  /*8970*/  BSYNC B1 ;  /* 0x0000000000017941 */ /* 0x000fea0003800000 */
.L_x_73:
[----:B------:R-:W-:Y:S01]  /*8980*/  LOP3.LUT P3, RZ, R13, 0xff, RZ, 0xc0, !PT ;  /* 0x000000ff0dff7812 */ /* 0x000fe2000786c0ff */
[----:B------:R-:W-:Y:S01]  /*8990*/  IMAD.IADD R12, R3, 0x1, R12 ;  /* 0x00000001030c7824 */ /* 0x000fe200078e020c */
[----:B------:R-:W-:Y:S01]  /*89a0*/  IADD3 R16, P4, R16, UR20, RZ ;  /* 0x0000001410107c10 */ /* 0x000fe2000ff9e0ff */
[----:B------:R-:W-:Y:S01]  /*89b0*/  ULDC.64 UR4, c[0x0][0x650] ;  /* 0x0001940000047ab9 */ /* 0x000fe20000000a00 */
[----:B------:R-:W-:Y:S01]  /*89c0*/  BSSY B1, `(.L_x_79) ;  /* 0x000006a000017945 */ /* 0x000fe20003800000 */
[----:B------:R-:W-:Y:S01]  /*89d0*/  IMAD.MOV.U32 R9, RZ, RZ, -0x1 ;  /* 0xffffffffff097424 */ /* 0x000fe200078e00ff */
[----:B------:R-:W-:Y:S01]  /*89e0*/  ISETP.GT.U32.AND P1, PT, R12, 0xb, PT ;  /* 0x0000000b0c00780c */ /* 0x000fe20003f24070 */
[----:B------:R-:W-:Y:S01]  /*89f0*/  IMAD.MOV.U32 R8, RZ, RZ, -0x1 ;  /* 0xffffffffff087424 */ /* 0x000fe200078e00ff */
[----:B------:R-:W-:Y:S02]  /*8a00*/  IADD3.X R17, R17, UR13, RZ, P4, !PT ;  /* 0x0000000d11117c10 */ /* 0x000fe4000a7fe4ff */
[----:B------:R-:W-:-:S02]  /*8a10*/  ISETP.LT.U32.AND P1, PT, R3, 0xc, P1 ;  /* 0x0000000c0300780c */ /* 0x000fc40000f21070 */
[----:B------:R-:W-:Y:S01]  /*8a20*/  PRMT R13, RZ, 0x7610, R13 ;  /* 0x00007610ff0d7816 */ /* 0x000fe2000000000d */
[----:B------:R-:W0:Y:S01]  /*8a30*/  @P3 S2R R5, SR_CgaCtaId ;  /* 0x0000000000053919 */ /* 0x000e220000008800 */
[----:B------:R-:W-:-:S04]  /*8a40*/  @P3 MOV R4, 0x400 ;  /* 0x0000040000043802 */ /* 0x000fc80000000f00 */
[----:B0-----:R-:W-:Y:S01]  /*8a50*/  @P3 LEA R6, R5, R4, 0x18 ;  /* 0x0000000405063211 */ /* 0x001fe200078ec0ff */
[----:B------:R-:W-:-:S03]  /*8a60*/  IMAD.WIDE.U32 R4, R12, -0x55555555, RZ ;  /* 0xaaaaaaab0c047825 */ /* 0x000fc600078e00ff */
[----:B------:R0:W-:Y:S01]  /*8a70*/  @P3 SYNCS.ARRIVE.TRANS64.A1T0 RZ, [R6+URZ+0xd8], RZ ;  /* 0x0000d8ff06ff39a7 */ /* 0x0001e2000810003f */
[----:B------:R-:W-:Y:S02]  /*8a80*/  ISETP.GE.U32.AND P3, PT, R3, 0xc, PT ;  /* 0x0000000c0300780c */ /* 0x000fe40003f66070 */
[----:B------:R-:W-:Y:S02]  /*8a90*/  SHF.R.U32.HI R7, RZ, 0x3, R5 ;  /* 0x00000003ff077819 */ /* 0x000fe40000011605 */
[----:B------:R-:W-:Y:S02]  /*8aa0*/  SEL R5, RZ, 0x1, !P1 ;  /* 0x00000001ff057807 */ /* 0x000fe40004800000 */
[----:B------:R-:W-:Y:S01]  /*8ab0*/  ISETP.GE.U32.AND P1, PT, R16, UR4, PT ;  /* 0x0000000410007c0c */ /* 0x000fe2000bf26070 */
[----:B------:R-:W-:Y:S01]  /*8ac0*/  IMAD R12, R7, -0xc, R12 ;  /* 0xfffffff4070c7824 */ /* 0x000fe200078e020c */
[----:B------:R-:W-:Y:S02]  /*8ad0*/  LOP3.LUT R0, R0, R5, RZ, 0x3c, !PT ;  /* 0x0000000500007212 */ /* 0x000fe400078e3cff */
[----:B------:R-:W-:-:S02]  /*8ae0*/  ISETP.GE.U32.AND.EX P1, PT, R17, UR5, PT, P1 ;  /* 0x0000000511007c0c */ /* 0x000fc4000bf26110 */
[----:B------:R-:W-:Y:S02]  /*8af0*/  PRMT R4, RZ, 0x7610, R4 ;  /* 0x00007610ff047816 */ /* 0x000fe40000000004 */
[----:B------:R-:W-:Y:S01]  /*8b00*/  @P3 LOP3.LUT R0, R0, 0x1, R7, 0x78, !PT ;  /* 0x0000000100003812 */ /* 0x000fe200078e7807 */
[----:B------:R-:W-:-:S08]  /*8b10*/  IMAD.MOV.U32 R7, RZ, RZ, -0x1 ;  /* 0xffffffffff077424 */ /* 0x000fd000078e00ff */
[----:B0-----:R-:W-:Y:S05]  /*8b20*/  @P1 BRA `(.L_x_80) ;  /* 0x00000004004c1947 */ /* 0x001fea0003800000 */
[----:B------:R-:W-:Y:S01]  /*8b30*/  ULDC.64 UR4, c[0x0][0x628] ;  /* 0x00018a0000047ab9 */ /* 0x000fe20000000a00 */
[----:B------:R-:W0:Y:S01]  /*8b40*/  S2R R15, SR_CTAID.X ;  /* 0x00000000000f7919 */ /* 0x000e220000002500 */
[----:B------:R-:W-:Y:S01]  /*8b50*/  ISETP.NE.U32.AND P1, PT, RZ, UR4, PT ;  /* 0x00000004ff007c0c */ /* 0x000fe2000bf25070 */
[----:B------:R-:W-:Y:S01]  /*8b60*/  ULDC UR7, c[0x0][0x630] ;  /* 0x00018c0000077ab9 */ /* 0x000fe20000000800 */
[----:B------:R-:W-:Y:S01]  /*8b70*/  IMAD.MOV.U32 R4, RZ, RZ, R16 ;  /* 0x000000ffff047224 */ /* 0x000fe200078e0010 */
[----:B------:R-:W1:Y:S01]  /*8b80*/  S2R R14, SR_CTAID.Y ;  /* 0x00000000000e7919 */ /* 0x000e620000002600 */
[----:B------:R-:W-:Y:S01]  /*8b90*/  ISETP.NE.AND.EX P1, PT, RZ, UR5, PT, P1 ;  /* 0x00000005ff007c0c */ /* 0x000fe2000bf25310 */
[----:B------:R-:W-:-:S12]  /*8ba0*/  IMAD.MOV.U32 R5, RZ, RZ, R17 ;  /* 0x000000ffff057224 */ /* 0x000fd800078e0011 */
[----:B------:R-:W-:Y:S05]  /*8bb0*/  @!P1 BRA `(.L_x_81) ;  /* 0x0000000000289947 */ /* 0x000fea0003800000 */
[----:B------:R-:W-:Y:S02]  /*8bc0*/  ULDC UR6, c[0x0][0x634] ;  /* 0x00018d0000067ab9 */ /* 0x000fe40000000800 */
[----:B------:R-:W-:-:S05]  /*8bd0*/  IADD3 R9, P1, R16, UR6, RZ ;  /* 0x0000000610097c10 */ /* 0x000fca000ff3e0ff */
[----:B------:R-:W-:-:S04]  /*8be0*/  IMAD.X R21, RZ, RZ, R17, P1 ;  /* 0x000000ffff157224 */ /* 0x000fc800008e0611 */
[----:B------:R-:W-:-:S04]  /*8bf0*/  IMAD.WIDE.U32 R6, R21, UR4, RZ ;  /* 0x0000000415067c25 */ /* 0x000fc8000f8e00ff */
[----:B------:R-:W-:-:S04]  /*8c00*/  IMAD.WIDE.U32 R6, P1, R9, UR5, R6 ;  /* 0x0000000509067c25 */ /* 0x000fc8000f820006 */
[----:B------:R-:W-:-:S04]  /*8c10*/  IMAD.WIDE.U32 R8, R9, UR4, RZ ;  /* 0x0000000409087c25 */ /* 0x000fc8000f8e00ff */
[----:B------:R-:W-:Y:S01]  /*8c20*/  IMAD.X R5, RZ, RZ, RZ, P1 ;  /* 0x000000ffff057224 */ /* 0x000fe200008e06ff */
[----:B------:R-:W-:Y:S01]  /*8c30*/  IADD3 RZ, P1, R9, R6, RZ ;  /* 0x0000000609ff7210 */ /* 0x000fe20007f3e0ff */
[----:B------:R-:W-:-:S04]  /*8c40*/  IMAD.MOV.U32 R4, RZ, RZ, R7 ;  /* 0x000000ffff047224 */ /* 0x000fc800078e0007 */
[----:B------:R-:W-:-:S08]  /*8c50*/  IMAD.WIDE.U32.X R4, R21, UR5, R4, P1 ;  /* 0x0000000515047c25 */ /* 0x000fd000088e0404 */
.L_x_81:
[--C-:B------:R-:W-:Y:S01]  /*8c60*/  SHF.R.U64 R8, R4, UR7, R5.reuse ;  /* 0x0000000704087c19 */ /* 0x100fe20008001205 */
[----:B------:R-:W-:Y:S01]  /*8c70*/  ULDC.64 UR4, c[0x0][0x620] ;  /* 0x0001880000047ab9 */ /* 0x000fe20000000a00 */
[----:B------:R-:W-:Y:S01]  /*8c80*/  SHF.R.U32.HI R4, RZ, UR7, R5 ;  /* 0x00000007ff047c19 */ /* 0x000fe20008011605 */
[----:B------:R-:W2:Y:S01]  /*8c90*/  LDC R24, c[0x0][0x144] ;  /* 0x00005100ff187b82 */ /* 0x000ea20000000800 */
[----:B------:R-:W-:Y:S01]  /*8ca0*/  IADD3 R7, P1, RZ, -R8, RZ ;  /* 0x80000008ff077210 */ /* 0x000fe20007f3e0ff */
[----:B------:R-:W-:Y:S01]  /*8cb0*/  ULDC.64 UR8, c[0x0][0x640] ;  /* 0x0001900000087ab9 */ /* 0x000fe20000000a00 */
[----:B0-----:R-:W-:Y:S01]  /*8cc0*/  I2FP.F32.U32 R9, R15 ;  /* 0x0000000f00097245 */ /* 0x001fe20000201000 */
[----:B------:R-:W-:Y:S02]  /*8cd0*/  ULDC UR6, c[0x0][0x608] ;  /* 0x0001820000067ab9 */ /* 0x000fe40000000800 */
[----:B------:R-:W-:Y:S01]  /*8ce0*/  IMAD.X R4, RZ, RZ, ~R4, P1 ;  /* 0x000000ffff047224 */ /* 0x000fe200008e0e04 */
[----:B------:R-:W-:Y:S01]  /*8cf0*/  ISETP.NE.U32.AND P1, PT, RZ, UR8, PT ;  /* 0x00000008ff007c0c */ /* 0x000fe2000bf25070 */
[----:B------:R-:W0:Y:S02]  /*8d00*/  LDC R21, c[0x0][0x148] ;  /* 0x00005200ff157b82 */ /* 0x000e240000000800 */
[----:B------:R-:W-:Y:S01]  /*8d10*/  IMAD R6, R4, UR4, RZ ;  /* 0x0000000404067c24 */ /* 0x000fe2000f8e02ff */
[----:B------:R-:W-:Y:S01]  /*8d20*/  ISETP.NE.AND.EX P1, PT, RZ, UR9, PT, P1 ;  /* 0x00000009ff007c0c */ /* 0x000fe2000bf25310 */
[----:B------:R-:W-:Y:S01]  /*8d30*/  IMAD.WIDE.U32 R4, R7, UR4, R16 ;  /* 0x0000000407047c25 */ /* 0x000fe2000f8e0010 */
[----:B------:R-:W-:-:S03]  /*8d40*/  ULDC UR4, c[0x0][0x150] ;  /* 0x0000540000047ab9 */ /* 0x000fc60000000800 */
[----:B------:R-:W-:Y:S02]  /*8d50*/  IMAD R7, R7, UR5, R6 ;  /* 0x0000000507077c24 */ /* 0x000fe4000f8e0206 */
[----:B------:R-:W-:Y:S01]  /*8d60*/  FMUL R6, R9, UR4 ;  /* 0x0000000409067c20 */ /* 0x000fe20008400000 */
[----:B------:R-:W-:Y:S01]  /*8d70*/  ULDC UR4, c[0x0][0x618] ;  /* 0x0001860000047ab9 */ /* 0x000fe20000000800 */
[----:B------:R-:W-:Y:S01]  /*8d80*/  ULDC UR5, c[0x0][0x154] ;  /* 0x0000550000057ab9 */ /* 0x000fe20000000800 */
[----:B------:R-:W-:-:S03]  /*8d90*/  IMAD.IADD R5, R5, 0x1, R7 ;  /* 0x0000000105057824 */ /* 0x000fc600078e0207 */
[----:B------:R-:W3:Y:S02]  /*8da0*/  F2I.U32.TRUNC.NTZ R6, R6 ;  /* 0x0000000600067305 */ /* 0x000ee4000020f000 */
[----:B------:R-:W-:Y:S02]  /*8db0*/  SHF.R.U64 R9, R4, UR4, R5 ;  /* 0x0000000404097c19 */ /* 0x000fe40008001205 */
[----:B-1----:R-:W-:-:S05]  /*8dc0*/  I2FP.F32.U32 R4, R14 ;  /* 0x0000000e00047245 */ /* 0x002fca0000201000 */
[----:B------:R-:W-:Y:S01]  /*8dd0*/  FMUL R22, R4, UR5 ;  /* 0x0000000504167c20 */ /* 0x000fe20008400000 */
[----:B------:R-:W-:Y:S01]  /*8de0*/  SHF.R.U32.HI R4, RZ, UR4, R5 ;  /* 0x00000004ff047c19 */ /* 0x000fe20008011605 */
[----:B------:R-:W-:-:S03]  /*8df0*/  ULDC UR4, c[0x0][0x658] ;  /* 0x0001960000047ab9 */ /* 0x000fc60000000800 */
[--C-:B------:R-:W-:Y:S01]  /*8e00*/  SHF.R.U64 R20, R9, UR6, R4.reuse ;  /* 0x0000000609147c19 */ /* 0x100fe20008001204 */
[----:B------:R-:W1:Y:S01]  /*8e10*/  F2I.U32.TRUNC.NTZ R22, R22 ;  /* 0x0000001600167305 */ /* 0x000e62000020f000 */
[----:B------:R-:W-:Y:S01]  /*8e20*/  SHF.R.U32.HI R5, RZ, UR6, R4 ;  /* 0x00000006ff057c19 */ /* 0x000fe20008011604 */
[----:B---3--:R-:W-:-:S03]  /*8e30*/  IMAD.MOV R6, RZ, RZ, -R6 ;  /* 0x000000ffff067224 */ /* 0x008fc600078e0a06 */
[----:B------:R-:W-:Y:S01]  /*8e40*/  SHF.R.U64 R18, R20, UR4, R5 ;  /* 0x0000000414127c19 */ /* 0x000fe20008001205 */
[----:B--2---:R-:W-:Y:S01]  /*8e50*/  IMAD R15, R24, R6, R15 ;  /* 0x00000006180f7224 */ /* 0x004fe200078e020f */
[----:B------:R-:W-:-:S03]  /*8e60*/  SHF.R.U32.HI R23, RZ, UR4, R5 ;  /* 0x00000004ff177c19 */ /* 0x000fc60008011605 */
[----:B------:R-:W-:Y:S02]  /*8e70*/  IMAD.MOV.U32 R4, RZ, RZ, R18 ;  /* 0x000000ffff047224 */ /* 0x000fe400078e0012 */
[----:B------:R-:W-:Y:S01]  /*8e80*/  IMAD.MOV.U32 R5, RZ, RZ, R23 ;  /* 0x000000ffff057224 */ /* 0x000fe200078e0017 */
[----:B-1----:R-:W-:Y:S06]  /*8e90*/  @!P1 BRA `(.L_x_82) ;  /* 0x0000000000289947 */ /* 0x002fec0003800000 */
[----:B------:R-:W-:Y:S02]  /*8ea0*/  ULDC UR4, c[0x0][0x64c] ;  /* 0x0001930000047ab9 */ /* 0x000fe40000000800 */
[----:B------:R-:W-:-:S05]  /*8eb0*/  IADD3 R5, P1, R18, UR4, RZ ;  /* 0x0000000412057c10 */ /* 0x000fca000ff3e0ff */
[----:B------:R-:W-:-:S04]  /*8ec0*/  IMAD.X R23, RZ, RZ, R23, P1 ;  /* 0x000000ffff177224 */ /* 0x000fc800008e0617 */
[----:B------:R-:W-:-:S04]  /*8ed0*/  IMAD.WIDE.U32 R6, R23, UR8, RZ ;  /* 0x0000000817067c25 */ /* 0x000fc8000f8e00ff */
[----:B------:R-:W-:-:S04]  /*8ee0*/  IMAD.WIDE.U32 R6, P1, R5, UR9, R6 ;  /* 0x0000000905067c25 */ /* 0x000fc8000f820006 */
[----:B------:R-:W-:-:S04]  /*8ef0*/  IMAD.WIDE.U32 R4, R5, UR8, RZ ;  /* 0x0000000805047c25 */ /* 0x000fc8000f8e00ff */
[----:B------:R-:W-:Y:S01]  /*8f00*/  IMAD.MOV.U32 R4, RZ, RZ, R7 ;  /* 0x000000ffff047224 */ /* 0x000fe200078e0007 */
[----:B------:R-:W-:Y:S01]  /*8f10*/  IADD3 RZ, P3, R5, R6, RZ ;  /* 0x0000000605ff7210 */ /* 0x000fe20007f7e0ff */
[----:B------:R-:W-:-:S04]  /*8f20*/  IMAD.X R5, RZ, RZ, RZ, P1 ;  /* 0x000000ffff057224 */ /* 0x000fc800008e06ff */
[----:B------:R-:W-:-:S08]  /*8f30*/  IMAD.WIDE.U32.X R4, R23, UR9, R4, P3 ;  /* 0x0000000917047c25 */ /* 0x000fd000098e0404 */
.L_x_82:
[----:B------:R-:W-:Y:S01]  /*8f40*/  ISETP.NE.AND P1, PT, R2, 0x1, PT ;  /* 0x000000010200780c */ /* 0x000fe20003f25270 */
[----:B------:R-:W-:Y:S01]  /*8f50*/  ULDC UR4, c[0x0][0x648] ;  /* 0x0001920000047ab9 */ /* 0x000fe20000000800 */
[----:B------:R-:W-:Y:S01]  /*8f60*/  LOP3.LUT R20, R20, UR17, RZ, 0xc0, !PT ;  /* 0x0000001114147c12 */ /* 0x000fe2000f8ec0ff */
[----:B------:R-:W-:Y:S01]  /*8f70*/  IMAD.MOV R22, RZ, RZ, -R22 ;  /* 0x000000ffff167224 */ /* 0x000fe200078e0a16 */
[----:B------:R-:W-:Y:S01]  /*8f80*/  SHF.R.U64 R5, R4, UR4, R5 ;  /* 0x0000000404057c19 */ /* 0x000fe20008001205 */
[----:B------:R-:W-:Y:S01]  /*8f90*/  ULDC UR4, c[0x0][0x638] ;  /* 0x00018e0000047ab9 */ /* 0x000fe20000000800 */
[----:B------:R-:W-:Y:S01]  /*8fa0*/  LOP3.LUT R9, R9, UR16, RZ, 0xc0, !PT ;  /* 0x0000001009097c12 */ /* 0x000fe2000f8ec0ff */
[----:B------:R-:W-:Y:S01]  /*8fb0*/  ULDC UR5, c[0x0][0x610] ;  /* 0x0001840000057ab9 */ /* 0x000fe20000000800 */
[----:B------:R-:W-:Y:S02]  /*8fc0*/  IMAD.MOV.U32 R4, RZ, RZ, 0x1 ;  /* 0x00000001ff047424 */ /* 0x000fe400078e00ff */
[----:B------:R-:W-:-:S02]  /*8fd0*/  IMAD.MOV R7, RZ, RZ, -R5 ;  /* 0x000000ffff077224 */ /* 0x000fc400078e0a05 */
[----:B------:R-:W-:Y:S02]  /*8fe0*/  IMAD R20, R5, UR18, R20 ;  /* 0x0000001205147c24 */ /* 0x000fe4000f8e0214 */
[----:B0-----:R-:W-:Y:S02]  /*8ff0*/  @P1 IMAD R15, R21, R22, R14 ;  /* 0x00000016150f1224 */ /* 0x001fe400078e020e */
[----:B------:R-:W-:Y:S01]  /*9000*/  IMAD R18, R7, UR4, R18 ;  /* 0x0000000407127c24 */ /* 0x000fe2000f8e0212 */
[----:B------:R-:W-:Y:S01]  /*9010*/  ULDC UR4, c[0x0][0x600] ;  /* 0x0001800000047ab9 */ /* 0x000fe20000000800 */
[----:B------:R-:W-:Y:S02]  /*9020*/  IMAD R15, R20, UR5, R15 ;  /* 0x00000005140f7c24 */ /* 0x000fe4000f8e020f */
[----:B------:R-:W-:-:S05]  /*9030*/  IMAD R18, R18, UR4, R9 ;  /* 0x0000000412127c24 */ /* 0x000fca000f8e0209 */
[----:B------:R-:W-:Y:S02]  /*9040*/  SEL R9, R18, R15, !P1 ;  /* 0x0000000f12097207 */ /* 0x000fe40004800000 */
[----:B------:R-:W-:-:S07]  /*9050*/  SEL R7, R15, R18, !P1 ;  /* 0x000000120f077207 */ /* 0x000fce0004800000 */
.L_x_80:
[----:B------:R-:W-:Y:S05]  /*9060*/  BSYNC B1 ;  /* 0x0000000000017941 */ /* 0x000fea0003800000 */
.L_x_79:
[----:B------:R-:W-:-:S13]  /*9070*/  LOP3.LUT P1, RZ, R4, 0xff, RZ, 0xc0, !PT ;  /* 0x000000ff04ff7812 */ /* 0x000fda000782c0ff */
[----:B------:R-:W-:Y:S05]  /*9080*/  @P1 BRA `(.L_x_83) ;  /* 0xfffffff4004c1947 */ /* 0x000fea000383ffff */
[----:B------:R-:W-:Y:S05]  /*9090*/  BSYNC B0 ;  /* 0x0000000000007941 */ /* 0x000fea0003800000 */
.L_x_71:
[----:B------:R-:W-:-:S03]  /*90a0*/  UMOV UR4, 0xffffffff ;  /* 0xffffffff00047882 */ /* 0x000fc60000000000 */
[----:B------:R-:W-:Y:S05]  /*90b0*/  BRA.DIV UR4, `(.L_x_84) ;  /* 0x0000000a04387947 */ /* 0x000fea000b800000 */
[----:B------:R-:W-:-:S13]  /*90c0*/  ELECT P6, URZ, PT ;  /* 0x00000000003f782f */ /* 0x000fda00038c0000 */
.L_x_106:
[----:B------:R-:W-:Y:S04]  /*90d0*/  BSSY B0, `(.L_x_85) ;  /* 0x0000073000007945 */ /* 0x000fe80003800000 */
[----:B------:R-:W-:Y:S05]  /*90e0*/  @!P6 BRA `(.L_x_86) ;  /* 0x0000000400c4e947 */ /* 0x000fea0003800000 */
[----:B------:R-:W-:-:S04]  /*90f0*/  LOP3.LUT R19, R19, 0x2, RZ, 0xfc, !PT ;  /* 0x0000000213137812 */ /* 0x000fc800078efcff */
[----:B------:R-:W-:-:S13]  /*9100*/  ISETP.NE.AND P0, PT, R19, 0x3, PT ;  /* 0x000000031300780c */ /* 0x000fda0003f05270 */
[----:B------:R-:W-:Y:S05]  /*9110*/  @!P0 BRA `(.L_x_87) ;  /* 0x0000000000048947 */ /* 0x000fea0003800000 */
[----:B------:R-:W-:Y:S01]  /*9120*/  BPT.TRAP 0x1 ;  /* 0x000000040000795c */ /* 0x000fe20000300000 */
.L_x_87:
[----:B------:R-:W0:Y:S01]  /*9130*/  S2R R3, SR_CgaCtaId ;  /* 0x0000000000037919 */ /* 0x000e220000008800 */
[----:B------:R-:W-:-:S04]  /*9140*/  MOV R2, 0x400 ;  /* 0x0000040000027802 */ /* 0x000fc80000000f00 */
[----:B0-----:R-:W-:Y:S02]  /*9150*/  LEA R3, R3, R2, 0x18 ;  /* 0x0000000203037211 */ /* 0x001fe400078ec0ff */
[----:B------:R-:W-:-:S03]  /*9160*/  SHF.L.U32 R2, R0, 0x1f, RZ ;  /* 0x0000001f00027819 */ /* 0x000fc600000006ff */
[----:B------:R-:W-:-:S04]  /*9170*/  VIADD R3, R3, 0x60 ;  /* 0x0000006003037836 */ /* 0x000fc80000000000 */
[C---:B------:R-:W-:Y:S02]  /*9180*/  IMAD R7, R12.reuse, 0x8, R3 ;  /* 0x000000080c077824 */ /* 0x040fe400078e0203 */
[----:B------:R-:W-:Y:S02]  /*9190*/  VIADD R12, R12, 0x1 ;  /* 0x000000010c0c7836 */ /* 0x000fe40000000000 */
[----:B------:R-:W0:Y:S03]  /*91a0*/  SYNCS.PHASECHK.TRANS64.TRYWAIT P0, [R7+URZ], R2 ;  /* 0x00000002070075a7 */ /* 0x000e26000800017f */
[----:B------:R-:W-:-:S04]  /*91b0*/  ISETP.NE.AND P1, PT, R12, 0xc, PT ;  /* 0x0000000c0c00780c */ /* 0x000fc80003f25270 */
[----:B------:R-:W-:Y:S02]  /*91c0*/  SEL R5, RZ, 0x1, P1 ;  /* 0x00000001ff057807 */ /* 0x000fe40000800000 */
[----:B------:R-:W-:Y:S02]  /*91d0*/  SEL R12, R12, RZ, P1 ;  /* 0x000000ff0c0c7207 */ /* 0x000fe40000800000 */
[----:B------:R-:W-:-:S03]  /*91e0*/  LOP3.LUT R5, R0, R5, RZ, 0x3c, !PT ;  /* 0x0000000500057212 */ /* 0x000fc600078e3cff */
[----:B------:R-:W-:Y:S01]  /*91f0*/  IMAD R9, R12, 0x8, R3 ;  /* 0x000000080c097824 */ /* 0x000fe200078e0203 */
[----:B------:R-:W-:Y:S01]  /*9200*/  SHF.L.U32 R4, R5, 0x1f, RZ ;  /* 0x0000001f05047819 */ /* 0x000fe200000006ff */
[----:B0-----:R-:W-:Y:S06]  /*9210*/  @!P0 BRA `(.L_x_88) ;  /* 0x0000000800008947 */ /* 0x001fec0003800000 */
.L_x_107:
[----:B------:R-:W1:Y:S01]  /*9220*/  SYNCS.PHASECHK.TRANS64.TRYWAIT P0, [R9+URZ], R4 ;  /* 0x00000004090075a7 */ /* 0x000e62000800017f */
[----:B------:R-:W-:-:S05]  /*9230*/  VIADD R0, R12, 0x1 ;  /* 0x000000010c007836 */ /* 0x000fca0000000000 */
[----:B------:R-:W-:-:S04]  /*9240*/  ISETP.NE.AND P1, PT, R0, 0xc, PT ;  /* 0x0000000c0000780c */ /* 0x000fc80003f25270 */
[----:B0-----:R-:W-:Y:S02]  /*9250*/  SEL R2, RZ, 0x1, P1 ;  /* 0x00000001ff027807 */ /* 0x001fe40000800000 */
[----:B------:R-:W-:Y:S02]  /*9260*/  SEL R0, R0, RZ, P1 ;  /* 0x000000ff00007207 */ /* 0x000fe40000800000 */
[----:B------:R-:W-:-:S03]  /*9270*/  LOP3.LUT R7, R5, R2, RZ, 0x3c, !PT ;  /* 0x0000000205077212 */ /* 0x000fc600078e3cff */
[----:B------:R-:W-:Y:S01]  /*9280*/  IMAD R6, R0, 0x8, R3 ;  /* 0x0000000800067824 */ /* 0x000fe200078e0203 */
[----:B------:R-:W-:Y:S01]  /*9290*/  SHF.L.U32 R5, R7, 0x1f, RZ ;  /* 0x0000001f07057819 */ /* 0x000fe200000006ff */
[----:B-1----:R-:W-:Y:S06]  /*92a0*/  @!P0 BRA `(.L_x_89) ;  /* 0x0000000400f08947 */ /* 0x002fec0003800000 */
.L_x_108:
[----:B------:R-:W1:Y:S01]  /*92b0*/  SYNCS.PHASECHK.TRANS64.TRYWAIT P0, [R6+URZ], R5 ;  /* 0x00000005060075a7 */ /* 0x000e62000800017f */
[----:B------:R-:W-:-:S05]  /*92c0*/  VIADD R0, R0, 0x1 ;  /* 0x0000000100007836 */ /* 0x000fca0000000000 */
[----:B------:R-:W-:-:S04]  /*92d0*/  ISETP.NE.AND P1, PT, R0, 0xc, PT ;  /* 0x0000000c0000780c */ /* 0x000fc80003f25270 */
[----:B------:R-:W-:Y:S02]  /*92e0*/  SEL R2, RZ, 0x1, P1 ;  /* 0x00000001ff027807 */ /* 0x000fe40000800000 */
[----:B------:R-:W-:Y:S02]  /*92f0*/  SEL R0, R0, RZ, P1 ;  /* 0x000000ff00007207 */ /* 0x000fe40000800000 */
[----:B------:R-:W-:-:S03]  /*9300*/  LOP3.LUT R7, R7, R2, RZ, 0x3c, !PT ;  /* 0x0000000207077212 */ /* 0x000fc600078e3cff */
[----:B0-----:R-:W-:Y:S01]  /*9310*/  IMAD R9, R0, 0x8, R3 ;  /* 0x0000000800097824 */ /* 0x001fe200078e0203 */
[----:B------:R-:W-:Y:S01]  /*9320*/  SHF.L.U32 R4, R7, 0x1f, RZ ;  /* 0x0000001f07047819 */ /* 0x000fe200000006ff */
[----:B-1----:R-:W-:Y:S06]  /*9330*/  @!P0 BRA `(.L_x_90) ;  /* 0x0000000400e08947 */ /* 0x002fec0003800000 */
.L_x_109:
        /* <DEDUP_REMOVED lines=9> */
.L_x_110:
        /* <DEDUP_REMOVED lines=9> */
.L_x_111:
        /* <DEDUP_REMOVED lines=9> */
.L_x_112:
        /* <DEDUP_REMOVED lines=9> */
.L_x_113:
        /* <DEDUP_REMOVED lines=9> */
.L_x_114:
        /* <DEDUP_REMOVED lines=9> */
.L_x_115:
        /* <DEDUP_REMOVED lines=9> */
.L_x_116:
[----:B------:R-:W1:Y:S01]  /*9730*/  SYNCS.PHASECHK.TRANS64.TRYWAIT P0, [R6+URZ], R5 ;  /* 0x00000005060075a7 */ /* 0x000e62000800017f */
[----:B------:R-:W-:-:S05]  /*9740*/  VIADD R0, R0, 0x1 ;  /* 0x0000000100007836 */ /* 0x000fca0000000000 */
[----:B------:R-:W-:-:S04]  /*9750*/  ISETP.NE.AND P1, PT, R0, 0xc, PT ;  /* 0x0000000c0000780c */ /* 0x000fc80003f25270 */
[----:B------:R-:W-:Y:S02]  /*9760*/  SEL R2, RZ, 0x1, P1 ;  /* 0x00000001ff027807 */ /* 0x000fe40000800000 */
[----:B------:R-:W-:Y:S02]  /*9770*/  SEL R0, R0, RZ, P1 ;  /* 0x000000ff00007207 */ /* 0x000fe40000800000 */
[----:B------:R-:W-:Y:S01]  /*9780*/  LOP3.LUT R2, R7, R2, RZ, 0x3c, !PT ;  /* 0x0000000207027212 */ /* 0x000fe200078e3cff */
[----:B-1----:R-:W-:Y:S06]  /*9790*/  @!P0 BRA `(.L_x_98) ;  /* 0x0000000400688947 */ /* 0x002fec0003800000 */
.L_x_117:
[----:B------:R-:W-:Y:S01]  /*97a0*/  IMAD R3, R0, 0x8, R3 ;  /* 0x0000000800037824 */ /* 0x000fe200078e0203 */
[----:B------:R-:W-:-:S07]  /*97b0*/  SHF.L.U32 R0, R2, 0x1f, RZ ;  /* 0x0000001f02007819 */ /* 0x000fce00000006ff */
.L_x_99:
[----:B--2---:R2:W3:Y:S02]  /*97c0*/  SYNCS.PHASECHK.TRANS64.TRYWAIT P0, [R3+URZ], R0 ;  /* 0x00000000030075a7 */ /* 0x0044e4000800017f */
[----:B---3--:R-:W-:Y:S05]  /*97d0*/  @!P0 NANOSLEEP.SYNCS 0x989680 ;  /* 0x009896800000895d */ /* 0x008fea0003900000 */
[----:B------:R-:W3:Y:S02]  /*97e0*/  @!P0 SYNCS.PHASECHK.TRANS64 P0, [R3+URZ], R0 ;  /* 0x00000000030085a7 */ /* 0x000ee4000800007f */
[----:B---3--:R-:W-:Y:S05]  /*97f0*/  @!P0 BRA `(.L_x_99) ;  /* 0xfffffffc00f08947 */ /* 0x008fea000383ffff */
.L_x_86:
[----:B------:R-:W-:Y:S05]  /*9800*/  BSYNC B0 ;  /* 0x0000000000007941 */ /* 0x000fea0003800000 */
.L_x_85:
[----:B------:R-:W-:Y:S05]  /*9810*/  EXIT ;  /* 0x000000000000794d */ /* 0x000fea0003800000 */
.L_x_18:
[----:B--2---:R2:W3:Y:S02]  /*9820*/  SYNCS.PHASECHK.TRANS64.TRYWAIT P1, [R3+URZ], R0 ;  /* 0x00000000030075a7 */ /* 0x0044e4000802017f */
[----:B---3--:R-:W-:Y:S05]  /*9830*/  @!P1 NANOSLEEP.SYNCS 0x989680 ;  /* 0x009896800000995d */ /* 0x008fea0003900000 */
[----:B------:R-:W3:Y:S02]  /*9840*/  @!P1 SYNCS.PHASECHK.TRANS64 P1, [R3+URZ], R0 ;  /* 0x00000000030095a7 */ /* 0x000ee4000802007f */
[----:B---3--:R-:W-:Y:S05]  /*9850*/  @!P1 BRA `(.L_x_18) ;  /* 0xfffffffc00f09947 */ /* 0x008fea000383ffff */
[----:B------:R-:W-:Y:S05]  /*9860*/  BRA `(.L_x_17) ;  /* 0xffffff7800cc7947 */ /* 0x000fea000383ffff */
.L_x_23:
[----:B--2---:R-:W-:-:S04]  /*9870*/  IMAD.U32 R4, RZ, RZ, UR4 ;  /* 0x00000004ff047e24 */ /* 0x004fc8000f8e00ff */
[----:B------:R2:W3:Y:S03]  /*9880*/  SYNCS.PHASECHK.TRANS64.TRYWAIT P1, [R4+URZ], R3 ;  /* 0x00000003040075a7 */ /* 0x0004e6000802017f */
[----:B---3--:R-:W-:Y:S05]  /*9890*/  @!P1 NANOSLEEP.SYNCS 0x989680 ;  /* 0x009896800000995d */ /* 0x008fea0003900000 */
[----:B------:R-:W3:Y:S02]  /*98a0*/  @!P1 SYNCS.PHASECHK.TRANS64 P1, [R4+URZ], R3 ;  /* 0x00000003040095a7 */ /* 0x000ee4000802007f */
[----:B---3--:R-:W-:Y:S05]  /*98b0*/  @!P1 BRA `(.L_x_23) ;  /* 0xfffffffc00ec9947 */ /* 0x008fea000383ffff */
[----:B------:R-:W-:Y:S05]  /*98c0*/  BRA `(.L_x_22) ;  /* 0xffffff80004c7947 */ /* 0x000fea000383ffff */
.L_x_72:
[----:B------:R-:W-:Y:S01]  /*98d0*/  BSSY B1, `(.L_x_100) ;  /* 0x0000006000017945 */ /* 0x000fe20003800000 */
[----:B------:R-:W-:-:S07]  /*98e0*/  IMAD.MOV.U32 R15, RZ, RZ, -0x1 ;  /* 0xffffffffff0f7424 */ /* 0x000fce00078e00ff */
[----:B------:R-:W-:Y:S05]  /*98f0*/  WARPSYNC.COLLECTIVE R15, `(.L_x_101) ;  /* 0x000000000f0c7348 */ /* 0x000fea0003c00000 */
[----:B------:R-:W-:Y:S02]  /*9900*/  ELECT P6, UR62, PT ;  /* 0x00000000003e782f */ /* 0x000fe400038c0000 */
[----:B------:R-:W-:Y:S01]  /*9910*/  MOV R14, UR62 ;  /* 0x0000003e000e7c02 */ /* 0x000fe20008000f00 */
[----:B------:R-:W-:Y:S10]  /*9920*/  ENDCOLLECTIVE ;  /* 0x000000000000791b */ /* 0x000ff40003800000 */
.L_x_101:
[----:B------:R-:W-:Y:S05]  /*9930*/  BSYNC B1 ;  /* 0x0000000000017941 */ /* 0x000fea0003800000 */
.L_x_100:
[----:B------:R-:W-:Y:S05]  /*9940*/  BRA `(.L_x_102) ;  /* 0xffffffec00287947 */ /* 0x000fea000383ffff */
.L_x_75:
[----:B0-----:R0:W1:Y:S02]  /*9950*/  SYNCS.PHASECHK.TRANS64.TRYWAIT P1, [R14+URZ+0x60], R7 ;  /* 0x000060070e0075a7 */ /* 0x001064000802017f */
[----:B-1----:R-:W-:Y:S05]  /*9960*/  @!P1 NANOSLEEP.SYNCS 0x989680 ;  /* 0x009896800000995d */ /* 0x002fea0003900000 */
[----:B------:R-:W1:Y:S02]  /*9970*/  @!P1 SYNCS.PHASECHK.TRANS64 P1, [R14+URZ+0x60], R7 ;  /* 0x000060070e0095a7 */ /* 0x000e64000802007f */
[----:B-1----:R-:W-:Y:S05]  /*9980*/  @!P1 BRA `(.L_x_75) ;  /* 0xfffffffc00f09947 */ /* 0x002fea000383ffff */
[----:B------:R-:W-:Y:S05]  /*9990*/  BRA `(.L_x_103) ;  /* 0xffffffec005c7947 */ /* 0x000fea000383ffff */
.L_x_84:
[----:B------:R-:W-:Y:S01]  /*99a0*/  BSSY B0, `(.L_x_104) ;  /* 0x0000006000007945 */ /* 0x000fe20003800000 */
[----:B------:R-:W-:-:S07]  /*99b0*/  IMAD.MOV.U32 R15, RZ, RZ, -0x1 ;  /* 0xffffffffff0f7424 */ /* 0x000fce00078e00ff */
[----:B------:R-:W-:Y:S05]  /*99c0*/  WARPSYNC.COLLECTIVE R15, `(.L_x_105) ;  /* 0x000000000f0c7348 */ /* 0x000fea0003c00000 */
[----:B------:R-:W-:Y:S02]  /*99d0*/  ELECT P6, UR62, PT ;  /* 0x00000000003e782f */ /* 0x000fe400038c0000 */
[----:B------:R-:W-:Y:S01]  /*99e0*/  MOV R14, UR62 ;  /* 0x0000003e000e7c02 */ /* 0x000fe20008000f00 */
[----:B------:R-:W-:Y:S10]  /*99f0*/  ENDCOLLECTIVE ;  /* 0x000000000000791b */ /* 0x000ff40003800000 */
.L_x_105:
[----:B------:R-:W-:Y:S05]  /*9a00*/  BSYNC B0 ;  /* 0x0000000000007941 */ /* 0x000fea0003800000 */
.L_x_104:
[----:B------:R-:W-:Y:S05]  /*9a10*/  BRA `(.L_x_106) ;  /* 0xfffffff400ac7947 */ /* 0x000fea000383ffff */
.L_x_88:
[----:B0-----:R0:W1:Y:S02]  /*9a20*/  SYNCS.PHASECHK.TRANS64.TRYWAIT P0, [R7+URZ], R2 ;  /* 0x00000002070075a7 */ /* 0x001064000800017f */
[----:B-1----:R-:W-:Y:S05]  /*9a30*/  @!P0 NANOSLEEP.SYNCS 0x989680 ;  /* 0x009896800000895d */ /* 0x002fea0003900000 */
[----:B------:R-:W1:Y:S02]  /*9a40*/  @!P0 SYNCS.PHASECHK.TRANS64 P0, [R7+URZ], R2 ;  /* 0x00000002070085a7 */ /* 0x000e64000800007f */
[----:B-1----:R-:W-:Y:S05]  /*9a50*/  @!P0 BRA `(.L_x_88) ;  /* 0xfffffffc00f08947 */ /* 0x002fea000383ffff */
[----:B------:R-:W-:Y:S05]  /*9a60*/  BRA `(.L_x_107) ;  /* 0xfffffff400ec7947 */ /* 0x000fea000383ffff */
.L_x_89:
[----:B0-----:R0:W1:Y:S02]  /*9a70*/  SYNCS.PHASECHK.TRANS64.TRYWAIT P0, [R9+URZ], R4 ;  /* 0x00000004090075a7 */ /* 0x001064000800017f */
[----:B-1----:R-:W-:Y:S05]  /*9a80*/  @!P0 NANOSLEEP.SYNCS 0x989680 ;  /* 0x009896800000895d */ /* 0x002fea0003900000 */
[----:B------:R-:W1:Y:S02]  /*9a90*/  @!P0 SYNCS.PHASECHK.TRANS64 P0, [R9+URZ], R4 ;  /* 0x00000004090085a7 */ /* 0x000e64000800007f */
[----:B-1----:R-:W-:Y:S05]  /*9aa0*/  @!P0 BRA `(.L_x_89) ;  /* 0xfffffffc00f08947 */ /* 0x002fea000383ffff */
[----:B------:R-:W-:Y:S05]  /*9ab0*/  BRA `(.L_x_108) ;  /* 0xfffffff400fc7947 */ /* 0x000fea000383ffff */
.L_x_90:
[----:B0-----:R0:W1:Y:S02]  /*9ac0*/  SYNCS.PHASECHK.TRANS64.TRYWAIT P0, [R6+URZ], R5 ;  /* 0x00000005060075a7 */ /* 0x001064000800017f */
[----:B-1----:R-:W-:Y:S05]  /*9ad0*/  @!P0 NANOSLEEP.SYNCS 0x989680 ;  /* 0x009896800000895d */ /* 0x002fea0003900000 */
[----:B------:R-:W1:Y:S02]  /*9ae0*/  @!P0 SYNCS.PHASECHK.TRANS64 P0, [R6+URZ], R5 ;  /* 0x00000005060085a7 */ /* 0x000e64000800007f */
[----:B-1----:R-:W-:Y:S05]  /*9af0*/  @!P0 BRA `(.L_x_90) ;  /* 0xfffffffc00f08947 */ /* 0x002fea000383ffff */
[----:B------:R-:W-:Y:S05]  /*9b00*/  BRA `(.L_x_109) ;  /* 0xfffffff8000c7947 */ /* 0x000fea000383ffff */
.L_x_91:
[----:B0-----:R0:W1:Y:S02]  /*9b10*/  SYNCS.PHASECHK.TRANS64.TRYWAIT P0, [R9+URZ], R4 ;  /* 0x00000004090075a7 */ /* 0x001064000800017f */
[----:B-1----:R-:W-:Y:S05]  /*9b20*/  @!P0 NANOSLEEP.SYNCS 0x989680 ;  /* 0x009896800000895d */ /* 0x002fea0003900000 */
[----:B------:R-:W1:Y:S02]  /*9b30*/  @!P0 SYNCS.PHASECHK.TRANS64 P0, [R9+URZ], R4 ;  /* 0x00000004090085a7 */ /* 0x000e64000800007f */
[----:B-1----:R-:W-:Y:S05]  /*9b40*/  @!P0 BRA `(.L_x_91) ;  /* 0xfffffffc00f08947 */ /* 0x002fea000383ffff */
[----:B------:R-:W-:Y:S05]  /*9b50*/  BRA `(.L_x_110) ;  /* 0xfffffff8001c7947 */ /* 0x000fea000383ffff */
.L_x_92:
[----:B0-----:R0:W1:Y:S02]  /*9b60*/  SYNCS.PHASECHK.TRANS64.TRYWAIT P0, [R6+URZ], R5 ;  /* 0x00000005060075a7 */ /* 0x001064000800017f */
[----:B-1----:R-:W-:Y:S05]  /*9b70*/  @!P0 NANOSLEEP.SYNCS 0x989680 ;  /* 0x009896800000895d */ /* 0x002fea0003900000 */
[----:B------:R-:W1:Y:S02]  /*9b80*/  @!P0 SYNCS.PHASECHK.TRANS64 P0, [R6+URZ], R5 ;  /* 0x00000005060085a7 */ /* 0x000e64000800007f */
[----:B-1----:R-:W-:Y:S05]  /*9b90*/  @!P0 BRA `(.L_x_92) ;  /* 0xfffffffc00f08947 */ /* 0x002fea000383ffff */
[----:B------:R-:W-:Y:S05]  /*9ba0*/  BRA `(.L_x_111) ;  /* 0xfffffff8002c7947 */ /* 0x000fea000383ffff */
.L_x_93:
[----:B0-----:R0:W1:Y:S02]  /*9bb0*/  SYNCS.PHASECHK.TRANS64.TRYWAIT P0, [R9+URZ], R4 ;  /* 0x00000004090075a7 */ /* 0x001064000800017f */
[----:B-1----:R-:W-:Y:S05]  /*9bc0*/  @!P0 NANOSLEEP.SYNCS 0x989680 ;  /* 0x009896800000895d */ /* 0x002fea0003900000 */
[----:B------:R-:W1:Y:S02]  /*9bd0*/  @!P0 SYNCS.PHASECHK.TRANS64 P0, [R9+URZ], R4 ;  /* 0x00000004090085a7 */ /* 0x000e64000800007f */
[----:B-1----:R-:W-:Y:S05]  /*9be0*/  @!P0 BRA `(.L_x_93) ;  /* 0xfffffffc00f08947 */ /* 0x002fea000383ffff */
[----:B------:R-:W-:Y:S05]  /*9bf0*/  BRA `(.L_x_112) ;  /* 0xfffffff8003c7947 */ /* 0x000fea000383ffff */
.L_x_94:
[----:B0-----:R0:W1:Y:S02]  /*9c00*/  SYNCS.PHASECHK.TRANS64.TRYWAIT P0, [R6+URZ], R5 ;  /* 0x00000005060075a7 */ /* 0x001064000800017f */
[----:B-1----:R-:W-:Y:S05]  /*9c10*/  @!P0 NANOSLEEP.SYNCS 0x989680 ;  /* 0x009896800000895d */ /* 0x002fea0003900000 */
[----:B------:R-:W1:Y:S02]  /*9c20*/  @!P0 SYNCS.PHASECHK.TRANS64 P0, [R6+URZ], R5 ;  /* 0x00000005060085a7 */ /* 0x000e64000800007f */
[----:B-1----:R-:W-:Y:S05]  /*9c30*/  @!P0 BRA `(.L_x_94) ;  /* 0xfffffffc00f08947 */ /* 0x002fea000383ffff */
[----:B------:R-:W-:Y:S05]  /*9c40*/  BRA `(.L_x_113) ;  /* 0xfffffff8004c7947 */ /* 0x000fea000383ffff */
.L_x_95:
[----:B0-----:R0:W1:Y:S02]  /*9c50*/  SYNCS.PHASECHK.TRANS64.TRYWAIT P0, [R9+URZ], R4 ;  /* 0x00000004090075a7 */ /* 0x001064000800017f */
[----:B-1----:R-:W-:Y:S05]  /*9c60*/  @!P0 NANOSLEEP.SYNCS 0x989680 ;  /* 0x009896800000895d */ /* 0x002fea0003900000 */
[----:B------:R-:W1:Y:S02]  /*9c70*/  @!P0 SYNCS.PHASECHK.TRANS64 P0, [R9+URZ], R4 ;  /* 0x00000004090085a7 */ /* 0x000e64000800007f */
[----:B-1----:R-:W-:Y:S05]  /*9c80*/  @!P0 BRA `(.L_x_95) ;  /* 0xfffffffc00f08947 */ /* 0x002fea000383ffff */
[----:B------:R-:W-:Y:S05]  /*9c90*/  BRA `(.L_x_114) ;  /* 0xfffffff8005c7947 */ /* 0x000fea000383ffff */
.L_x_96:
[----:B0-----:R0:W1:Y:S02]  /*9ca0*/  SYNCS.PHASECHK.TRANS64.TRYWAIT P0, [R6+URZ], R5 ;  /* 0x00000005060075a7 */ /* 0x001064000800017f */
[----:B-1----:R-:W-:Y:S05]  /*9cb0*/  @!P0 NANOSLEEP.SYNCS 0x989680 ;  /* 0x009896800000895d */ /* 0x002fea0003900000 */
[----:B------:R-:W1:Y:S02]  /*9cc0*/  @!P0 SYNCS.PHASECHK.TRANS64 P0, [R6+URZ], R5 ;  /* 0x00000005060085a7 */ /* 0x000e64000800007f */
[----:B-1----:R-:W-:Y:S05]  /*9cd0*/  @!P0 BRA `(.L_x_96) ;  /* 0xfffffffc00f08947 */ /* 0x002fea000383ffff */
[----:B------:R-:W-:Y:S05]  /*9ce0*/  BRA `(.L_x_115) ;  /* 0xfffffff8006c7947 */ /* 0x000fea000383ffff */
.L_x_97:
[----:B0-----:R0:W1:Y:S02]  /*9cf0*/  SYNCS.PHASECHK.TRANS64.TRYWAIT P0, [R9+URZ], R4 ;  /* 0x00000004090075a7 */ /* 0x001064000800017f */
[----:B-1----:R-:W-:Y:S05]  /*9d00*/  @!P0 NANOSLEEP.SYNCS 0x989680 ;  /* 0x009896800000895d */ /* 0x002fea0003900000 */
[----:B------:R-:W1:Y:S02]  /*9d10*/  @!P0 SYNCS.PHASECHK.TRANS64 P0, [R9+URZ], R4 ;  /* 0x00000004090085a7 */ /* 0x000e64000800007f */
[----:B-1----:R-:W-:Y:S05]  /*9d20*/  @!P0 BRA `(.L_x_97) ;  /* 0xfffffffc00f08947 */ /* 0x002fea000383ffff */
[----:B------:R-:W-:Y:S05]  /*9d30*/  BRA `(.L_x_116) ;  /* 0xfffffff8007c7947 */ /* 0x000fea000383ffff */
.L_x_98:
[----:B-1----:R1:W2:Y:S02]  /*9d40*/  SYNCS.PHASECHK.TRANS64.TRYWAIT P0, [R6+URZ], R5 ;  /* 0x00000005060075a7 */ /* 0x0022a4000800017f */
[----:B--2---:R-:W-:Y:S05]  /*9d50*/  @!P0 NANOSLEEP.SYNCS 0x989680 ;  /* 0x009896800000895d */ /* 0x004fea0003900000 */
[----:B------:R-:W2:Y:S02]  /*9d60*/  @!P0 SYNCS.PHASECHK.TRANS64 P0, [R6+URZ], R5 ;  /* 0x00000005060085a7 */ /* 0x000ea4000800007f */
[----:B--2---:R-:W-:Y:S05]  /*9d70*/  @!P0 BRA `(.L_x_98) ;  /* 0xfffffffc00f08947 */ /* 0x004fea000383ffff */
[----:B------:R-:W-:Y:S05]  /*9d80*/  BRA `(.L_x_117) ;  /* 0xfffffff800847947 */ /* 0x000fea000383ffff */
.L_x_118:
[----:B------:R-:W-:-:S00]  /*9d90*/  BRA `(.L_x_118) ;  /* 0xfffffffc00fc7947 */ /* 0x000fc0000383ffff */
[----:B------:R-:W-:-:S00]  /*9da0*/  NOP ;  /* 0x0000000000007918 */ /* 0x000fc00000000000 */
        /* <DEDUP_REMOVED lines=13> */
.L_x_119:


//--------------------- .nv.global.init           --------------------------
	.section	.nv.global.init,"aw",@progbits
.nv.global.init:
	.type		$str$22,@object
	.size		$str$22,($str$23 - $str$22)
$str$22:
        /*0000*/ 	.byte	0x6b, 0x5f, 0x74, 0x69, 0x6c, 0x65, 0x5f, 0x63, 0x6f, 0x75, 0x6e, 0x74, 0x20, 0x3e, 0x3d, 0x20
        /*0010*/ 	.byte	0x31, 0x00
	.type		$str$23,@object
	.size		$str$23,(__unnamed_1 - $str$23)
$str$23:
        /*0012*/ 	.byte	0x2f, 0x74, 0x6d, 0x70, 0x2f, 0x63, 0x75, 0x74, 0x6c, 0x61, 0x73, 0x73, 0x5f, 0x73, 0x77, 0x65
        /*0022*/ 	.byte	0x65, 0x70, 0x5f, 0x73, 0x72, 0x63, 0x2f, 0x69, 0x6e, 0x63, 0x6c, 0x75, 0x64, 0x65, 0x2f, 0x63
        /*0032*/ 	.byte	0x75, 0x74, 0x6c, 0x61, 0x73, 0x73, 0x2f, 0x67, 0x65, 0x6d, 0x6d, 0x2f, 0x63, 0x6f, 0x6c, 0x6c
        /*0042*/ 	.byte	0x65, 0x63, 0x74, 0x69, 0x76, 0x65, 0x2f, 0x73, 0x6d, 0x39, 0x30, 0x5f, 0x6d, 0x6d, 0x61, 0x5f
        /*0052*/ 	.byte	0x74, 0x6d, 0x61, 0x5f, 0x67, 0x6d, 0x6d, 0x61, 0x5f, 0x73, 0x73, 0x5f, 0x77, 0x61, 0x72, 0x70
        /*0062*/ 	.byte	0x73, 0x70, 0x65, 0x63, 0x69, 0x61, 0x6c, 0x69, 0x7a, 0x65, 0x64, 0x2e, 0x68, 0x70, 0x70, 0x00
	.type		__unnamed_1,@object
	.size		__unnamed_1,(.L_0 - __unnamed_1)
__unnamed_1:
        /*0072*/ 	.byte	0x76, 0x6f, 0x69, 0x64, 0x20, 0x63, 0x75, 0x74, 0x6c, 0x61, 0x73, 0x73, 0x3a, 0x3a, 0x67, 0x65
        /* <DEDUP_REMOVED lines=171> */
        /*0b32*/ 	.byte	0x74, 0x65, 0x3a, 0x3a, 0x69, 0x64, 0x65, 0x6e, 0x74, 0x69, 0x74, 0x79, 0x5d, 0x00
.L_0:


//--------------------- .nv.shared._ZN7cutlass13device_kernelINS_4gemm6kernel13GemmUniversalIN4cute5tupleIJiiiiEEENS1_10collective13CollectiveMmaINS1_34MainloopSm90TmaGmmaWarpSpecializedILi12ENS5_IJNS4_1CILi1EEESB_SB_EEENS1_35KernelTmaWarpSpecializedCooperativeEEENS5_IJNSA_ILi512EEENSA_ILi48EEENSA_ILi32EEEEEEaNS5_IJlSB_lEEEaSJ_NS4_8TiledMMAINS4_8MMA_AtomIJNS4_4SM904GMMA26MMA_64x16x32_S32S8S8_SS_TNEEEENS4_6LayoutINS5_IJNSA_ILi2EEESB_SB_EEENS5_IJSB_NSA_ILi0EEEST_EEEEENS5_IJNS4_10UnderscoreESW_SW_EEEEENS4_13SM90_TMA_LOADENS4_14ComposedLayoutINS4_7SwizzleILi1ELi4ELi3EEENS4_18smem_ptr_flag_bitsILi8EEENSQ_INS5_IJNSA_ILi8EEESH_EEENS5_IJSH_SB_EEEEEEEvNS4_8identityESZ_S19_vS1A_EENS_8epilogue10collective6detail29Sm90TmaWarpSpecializedAdapterINS1D_15DefaultEpilogueIaSJ_SJ_NS1C_6thread17LinearCombinationIaLi1EiiLNS1H_9ScaleType4KindE0ELNS_15FloatRoundStyleE2EaEENS1_15EpilogueDefaultEEEEEvvEEEEvNT_6ParamsE --------------------------
	.section	.nv.shared._ZN7cutlass13device_kernelINS_4gemm6kernel13GemmUniversalIN4cute5tupleIJiiiiEEENS1_10collective13CollectiveMmaINS1_34MainloopSm90TmaGmmaWarpSpecializedILi12ENS5_IJNS4_1CILi1EEESB_SB_EEENS1_35KernelTmaWarpSpecializedCooperativeEEENS5_IJNSA_ILi512EEENSA_ILi48EEENSA_ILi32EEEEEEaNS5_IJlSB_lEEEaSJ_NS4_8TiledMMAINS4_8MMA_AtomIJNS4_4SM904GMMA26MMA_64x16x32_S32S8S8_SS_TNEEEENS4_6LayoutINS5_IJNSA_ILi2EEESB_SB_EEENS5_IJSB_NSA_ILi0EEEST_EEEEENS5_IJNS4_10UnderscoreESW_SW_EEEEENS4_13SM90_TMA_LOADENS4_14ComposedLayoutINS4_7SwizzleILi1ELi4ELi3EEENS4_18smem_ptr_flag_bitsILi8EEENSQ_INS5_IJNSA_ILi8EEESH_EEENS5_IJSH_SB_EEEEEEEvNS4_8identityESZ_S19_vS1A_EENS_8epilogue10collective6detail29Sm90TmaWarpSpecializedAdapterINS1D_15DefaultEpilogueIaSJ_SJ_NS1C_6thread17LinearCombinationIaLi1EiiLNS1H_9ScaleType4KindE0ELNS_15FloatRoundStyleE2EaEENS1_15EpilogueDefaultEEEEEvvEEEEvNT_6ParamsE,"aw",@nobits
	.sectionflags	@""
	.align	16
	.zero		1024


//--------------------- .nv.shared.reserved.0     --------------------------
	.section	.nv.shared.reserved.0,"aw",@nobits
	.weak		__nv_reservedSMEM_offset_0_alias
	.size		__nv_reservedSMEM_offset_0_alias, 0, 0
	.other		__nv_reservedSMEM_offset_0_alias,@"STO_CUDA_RESERVED_SHARED STV_DEFAULT"
__nv_reservedSMEM_offset_0_alias:
	.zero		0


//--------------------- .nv.global                --------------------------
	.section	.nv.global,"aw",@nobits
.nv.global:
	.type		_ZN40_INTERNAL_6b33ea68_4_k_cu_639c629d_151444cute1_E,@object
	.size		_ZN40_INTERNAL_6b33ea68_4_k_cu_639c629d_151444cute1_E,(_ZN40_INTERNAL_6b33ea68_4_k_cu_639c629d_151444cuda3std3__45__cpo6cbeginE - _ZN40_INTERNAL_6b33ea68_4_k_cu_639c629d_151444cute1_E)
_ZN40_INTERNAL_6b33ea68_4_k_cu_639c629d_151444cute1_E:
	.zero		1
	.type		_ZN40_INTERNAL_6b33ea68_4_k_cu_639c629d_151444cuda3std3__45__cpo6cbeginE,@object
	.size		_ZN40_INTERNAL_6b33ea68_4_k_cu_639c629d_151444cuda3std3__45__cpo6cbeginE,(_ZN40_INTERNAL_6b33ea68_4_k_cu_639c629d_151444cuda3std3__48in_placeE - _ZN40_INTERNAL_6b33ea68_4_k_cu_639c629d_151444cuda3std3__45__cpo6cbeginE)
_ZN40_INTERNAL_6b33ea68_4_k_cu_639c629d_151444cuda3std3__45__cpo6cbeginE:
	.zero		1
	.type		_ZN40_INTERNAL_6b33ea68_4_k_cu_639c629d_151444cuda3std3__48in_placeE,@object
	.size		_ZN40_INTERNAL_6b33ea68_4_k_cu_639c629d_151444cuda3std3__48in_placeE,(_ZN40_INTERNAL_6b33ea68_4_k_cu_639c629d_151444cuda3std6ranges3__45__cpo9iter_moveE - _ZN40_INTERNAL_6b33ea68_4_k_cu_639c629d_151444cuda3std3__48in_placeE)
_ZN40_INTERNAL_6b33ea68_4_k_cu_639c629d_151444cuda3std3__48in_placeE:
	.zero		1
	.type		_ZN40_INTERNAL_6b33ea68_4_k_cu_639c629d_151444cuda3std6ranges3__45__cpo9iter_moveE,@object
	.size		_ZN40_INTERNAL_6b33ea68_4_k_cu_639c629d_151444cuda3std6ranges3__45__cpo9iter_moveE,(_ZN40_INTERNAL_6b33ea68_4_k_cu_639c629d_151444cuda3std3__45__cpo5beginE - _ZN40_INTERNAL_6b33ea68_4_k_cu_639c629d_151444cuda3std6ranges3__45__cpo9iter_moveE)
_ZN40_INTERNAL_6b33ea68_4_k_cu_639c629d_151444cuda3std6ranges3__45__cpo9iter_moveE:
	.zero		1
	.type		_ZN40_INTERNAL_6b33ea68_4_k_cu_639c629d_151444cuda3std3__45__cpo5beginE,@object
	.size		_ZN40_INTERNAL_6b33ea68_4_k_cu_639c629d_151444cuda3std3__45__cpo5beginE,(_ZN40_INTERNAL_6b33ea68_4_k_cu_639c629d_151444cuda3std3__442_GLOBAL__N__6b33ea68_4_k_cu_639c629d_151446ignoreE - _ZN40_INTERNAL_6b33ea68_4_k_cu_639c629d_151444cuda3std3__45__cpo5beginE)
_ZN40_INTERNAL_6b33ea68_4_k_cu_639c629d_151444cuda3std3__45__cpo5beginE:
	.zero		1
	.type		_ZN40_INTERNAL_6b33ea68_4_k_cu_639c629d_151444cuda3std3__442_GLOBAL__N__6b33ea68_4_k_cu_639c629d_151446ignoreE,@object
	.size		_ZN40_INTERNAL_6b33ea68_4_k_cu_639c629d_151444cuda3std3__442_GLOBAL__N__6b33ea68_4_k_cu_639c629d_151446ignoreE,(_ZN40_INTERNAL_6b33ea68_4_k_cu_639c629d_151444cute7productE - _ZN40_INTERNAL_6b33ea68_4_k_cu_639c629d_151444cuda3std3__442_GLOBAL__N__6b33ea68_4_k_cu_639c629d_151446ignoreE)
_ZN40_INTERNAL_6b33ea68_4_k_cu_639c629d_151444cuda3std3__442_GLOBAL__N__6b33ea68_4_k_cu_639c629d_151446ignoreE:
	.zero		1
	.type		_ZN40_INTERNAL_6b33ea68_4_k_cu_639c629d_151444cute7productE,@object
	.size		_ZN40_INTERNAL_6b33ea68_4_k_cu_639c629d_151444cute7productE,(_ZN40_INTERNAL_6b33ea68_4_k_cu_639c629d_151444cuda3std3__45__cpo3endE - _ZN40_INTERNAL_6b33ea68_4_k_cu_639c629d_151444cute7productE)
_ZN40_INTERNAL_6b33ea68_4_k_cu_639c629d_151444cute7productE:
	.zero		1
	.type		_ZN40_INTERNAL_6b33ea68_4_k_cu_639c629d_151444cuda3std3__45__cpo3endE,@object
	.size		_ZN40_INTERNAL_6b33ea68_4_k_cu_639c629d_151444cuda3std3__45__cpo3endE,(_ZN40_INTERNAL_6b33ea68_4_k_cu_639c629d_151444cuda3std3__419piecewise_constructE - _ZN40_INTERNAL_6b33ea68_4_k_cu_639c629d_151444cuda3std3__45__cpo3endE)
_ZN40_INTERNAL_6b33ea68_4_k_cu_639c629d_151444cuda3std3__45__cpo3endE:
	.zero		1
	.type		_ZN40_INTERNAL_6b33ea68_4_k_cu_639c629d_151444cuda3std3__419piecewise_constructE,@object
	.size		_ZN40_INTERNAL_6b33ea68_4_k_cu_639c629d_151444cuda3std3__419piecewise_constructE,(_ZN40_INTERNAL_6b33ea68_4_k_cu_639c629d_151444cuda3std3__45__cpo4cendE - _ZN40_INTERNAL_6b33ea68_4_k_cu_639c629d_151444cuda3std3__419piecewise_constructE)
_ZN40_INTERNAL_6b33ea68_4_k_cu_639c629d_151444cuda3std3__419piecewise_constructE:
	.zero		1
	.type		_ZN40_INTERNAL_6b33ea68_4_k_cu_639c629d_151444cuda3std3__45__cpo4cendE,@object
	.size		_ZN40_INTERNAL_6b33ea68_4_k_cu_639c629d_151444cuda3std3__45__cpo4cendE,(_ZN40_INTERNAL_6b33ea68_4_k_cu_639c629d_151444cuda3std6ranges3__45__cpo4swapE - _ZN40_INTERNAL_6b33ea68_4_k_cu_639c629d_151444cuda3std3__45__cpo4cendE)
_ZN40_INTERNAL_6b33ea68_4_k_cu_639c629d_151444cuda3std3__45__cpo4cendE:
	.zero		1
	.type		_ZN40_INTERNAL_6b33ea68_4_k_cu_639c629d_151444cuda3std6ranges3__45__cpo4swapE,@object
	.size		_ZN40_INTERNAL_6b33ea68_4_k_cu_639c629d_151444cuda3std6ranges3__45__cpo4swapE,(.L_8 - _ZN40_INTERNAL_6b33ea68_4_k_cu_639c629d_151444cuda3std6ranges3__45__cpo4swapE)
_ZN40_INTERNAL_6b33ea68_4_k_cu_639c629d_151444cuda3std6ranges3__45__cpo4swapE:
	.zero		1
.L_8:


//--------------------- .nv.constant0._ZN7cutlass13device_kernelINS_4gemm6kernel13GemmUniversalIN4cute5tupleIJiiiiEEENS1_10collective13CollectiveMmaINS1_34MainloopSm90TmaGmmaWarpSpecializedILi12ENS5_IJNS4_1CILi1EEESB_SB_EEENS1_35KernelTmaWarpSpecializedCooperativeEEENS5_IJNSA_ILi512EEENSA_ILi48EEENSA_ILi32EEEEEEaNS5_IJlSB_lEEEaSJ_NS4_8TiledMMAINS4_8MMA_AtomIJNS4_4SM904GMMA26MMA_64x16x32_S32S8S8_SS_TNEEEENS4_6LayoutINS5_IJNSA_ILi2EEESB_SB_EEENS5_IJSB_NSA_ILi0EEEST_EEEEENS5_IJNS4_10UnderscoreESW_SW_EEEEENS4_13SM90_TMA_LOADENS4_14ComposedLayoutINS4_7SwizzleILi1ELi4ELi3EEENS4_18smem_ptr_flag_bitsILi8EEENSQ_INS5_IJNSA_ILi8EEESH_EEENS5_IJSH_SB_EEEEEEEvNS4_8identityESZ_S19_vS1A_EENS_8epilogue10collective6detail29Sm90TmaWarpSpecializedAdapterINS1D_15DefaultEpilogueIaSJ_SJ_NS1C_6thread17LinearCombinationIaLi1EiiLNS1H_9ScaleType4KindE0ELNS_15FloatRoundStyleE2EaEENS1_15EpilogueDefaultEEEEEvvEEEEvNT_6ParamsE --------------------------
	.section	.nv.constant0._ZN7cutlass13device_kernelINS_4gemm6kernel13GemmUniversalIN4cute5tupleIJiiiiEEENS1_10collective13CollectiveMmaINS1_34MainloopSm90TmaGmmaWarpSpecializedILi12ENS5_IJNS4_1CILi1EEESB_SB_EEENS1_35KernelTmaWarpSpecializedCooperativeEEENS5_IJNSA_ILi512EEENSA_ILi48EEENSA_ILi32EEEEEEaNS5_IJlSB_lEEEaSJ_NS4_8TiledMMAINS4_8MMA_AtomIJNS4_4SM904GMMA26MMA_64x16x32_S32S8S8_SS_TNEEEENS4_6LayoutINS5_IJNSA_ILi2EEESB_SB_EEENS5_IJSB_NSA_ILi0EEEST_EEEEENS5_IJNS4_10UnderscoreESW_SW_EEEEENS4_13SM90_TMA_LOADENS4_14ComposedLayoutINS4_7SwizzleILi1ELi4ELi3EEENS4_18smem_ptr_flag_bitsILi8EEENSQ_INS5_IJNSA_ILi8EEESH_EEENS5_IJSH_SB_EEEEEEEvNS4_8identityESZ_S19_vS1A_EENS_8epilogue10collective6detail29Sm90TmaWarpSpecializedAdapterINS1D_15DefaultEpilogueIaSJ_SJ_NS1C_6thread17LinearCombinationIaLi1EiiLNS1H_9ScaleType4KindE0ELNS_15FloatRoundStyleE2EaEENS1_15EpilogueDefaultEEEEEvvEEEEvNT_6ParamsE,"a",@progbits
	.sectionflags	@""
	.align	4
.nv.constant0._ZN7cutlass13device_kernelINS_4gemm6kernel13GemmUniversalIN4cute5tupleIJiiiiEEENS1_10collective13CollectiveMmaINS1_34MainloopSm90TmaGmmaWarpSpecializedILi12ENS5_IJNS4_1CILi1EEESB_SB_EEENS1_35KernelTmaWarpSpecializedCooperativeEEENS5_IJNSA_ILi512EEENSA_ILi48EEENSA_ILi32EEEEEEaNS5_IJlSB_lEEEaSJ_NS4_8TiledMMAINS4_8MMA_AtomIJNS4_4SM904GMMA26MMA_64x16x32_S32S8S8_SS_TNEEEENS4_6LayoutINS5_IJNSA_ILi2EEESB_SB_EEENS5_IJSB_NSA_ILi0EEEST_EEEEENS5_IJNS4_10UnderscoreESW_SW_EEEEENS4_13SM90_TMA_LOADENS4_14ComposedLayoutINS4_7SwizzleILi1ELi4ELi3EEENS4_18smem_ptr_flag_bitsILi8EEENSQ_INS5_IJNSA_ILi8EEESH_EEENS5_IJSH_SB_EEEEEEEvNS4_8identityESZ_S19_vS1A_EENS_8epilogue10collective6detail29Sm90TmaWarpSpecializedAdapterINS1D_15DefaultEpilogueIaSJ_SJ_NS1C_6thread17LinearCombinationIaLi1EiiLNS1H_9ScaleType4KindE0ELNS_15FloatRoundStyleE2EaEENS1_15EpilogueDefaultEEEEEvvEEEEvNT_6ParamsE:
	.zero		1664


//--------------------- SYMBOLS --------------------------

	.type		.nv.reservedSmem.offset0,@object
	.size		.nv.reservedSmem.offset0,0x4
	.type		__assertfail,@function
